	.target	sm_90a

	.elftype	@"ET_EXEC"


//--------------------- .note.nv.tkinfo           --------------------------
	.section	.note.nv.tkinfo,"",@"SHT_NOTE"
	.sectionflags	@"SHF_NOTE_NV_TKINFO"
	.tkinfo
        /*0018*/ 	.word	0x00000002
        /*0030*/ 	.string	""
        /*0030*/ 	.string	"ptxas"
        /*0030*/ 	.string	"Cuda compilation tools, release 13.0, V13.0.88"
        /*0030*/ 	.string	"Build cuda_13.0.r13.0/compiler.36424714_0"
        /*0030*/ 	.string	"-arch sm_90a -m 64 "



//--------------------- .note.nv.cuinfo           --------------------------
	.section	.note.nv.cuinfo,"",@"SHT_NOTE"
	.sectionflags	@"SHF_NOTE_NV_CUINFO"
        /*0018*/ 	.short	0x0002
        /*001a*/ 	.short	0x005a
        /*001c*/ 	.short	0x0082
	.zero		2


//--------------------- .nv.info                  --------------------------
	.section	.nv.info,"",@"SHT_CUDA_INFO"
	.align	4


	//----- nvinfo : EIATTR_REGCOUNT
	.align		4
        /*0000*/ 	.byte	0x04, 0x2f
        /*0002*/ 	.short	(.L_12 - .L_11)
	.align		4
.L_11:
        /*0004*/ 	.word	index@(_ZN7cutlass13device_kernelINS_4gemm6kernel13GemmUniversalIN4cute5tupleIJiiiiEEENS1_10collective13CollectiveMmaINS1_37MainloopSm90TmaGmmaWarpSpecializedFP8ILi18ENS5_IJNS4_1CILi2EEENSA_ILi4EEENSA_ILi1EEEEEENS1_35KernelTmaWarpSpecializedCooperativeEEENS5_IJNSA_ILi128EEENSA_ILi64EEESI_EEENS_12float_e4m3_tENS5_IJlSD_lEEESK_SL_NS4_8TiledMMAINS4_8MMA_AtomIJNS4_4SM904GMMA30MMA_64x64x32_F32E4M3E4M3_SS_TNILNSP_7ScaleInE1ELSR_1EEEEEENS4_6LayoutINS5_IJSB_SD_SD_EEENS5_IJSD_NSA_ILi0EEESW_EEEEENS5_IJNS4_10UnderscoreESZ_SZ_EEEEENS4_23SM90_TMA_LOAD_MULTICASTENS4_14ComposedLayoutINS4_7SwizzleILi2ELi4ELi3EEENS4_18smem_ptr_flag_bitsILi8EEENSU_INS5_IJNSA_ILi8EEESI_EEENS5_IJSI_SD_EEEEEEEvNS4_8identityES12_S1C_vS1D_EENS_8epilogue10collective6detail29Sm90TmaWarpSpecializedAdapterINS1G_15DefaultEpilogueISK_SL_SL_NS1F_6thread17LinearCombinationISK_Li1EffLNS1K_9ScaleType4KindE0ELNS_15FloatRoundStyleE2ESK_EENS1_15EpilogueDefaultEEEEEvvEEEEvNT_6ParamsE)
        /*0008*/ 	.word	0x000000a8


	//----- nvinfo : EIATTR_FRAME_SIZE
	.align		4
.L_12:
        /*000c*/ 	.byte	0x04, 0x11
        /*000e*/ 	.short	(.L_14 - .L_13)
	.align		4
.L_13:
        /*0010*/ 	.word	index@(_ZN7cutlass13device_kernelINS_4gemm6kernel13GemmUniversalIN4cute5tupleIJiiiiEEENS1_10collective13CollectiveMmaINS1_37MainloopSm90TmaGmmaWarpSpecializedFP8ILi18ENS5_IJNS4_1CILi2EEENSA_ILi4EEENSA_ILi1EEEEEENS1_35KernelTmaWarpSpecializedCooperativeEEENS5_IJNSA_ILi128EEENSA_ILi64EEESI_EEENS_12float_e4m3_tENS5_IJlSD_lEEESK_SL_NS4_8TiledMMAINS4_8MMA_AtomIJNS4_4SM904GMMA30MMA_64x64x32_F32E4M3E4M3_SS_TNILNSP_7ScaleInE1ELSR_1EEEEEENS4_6LayoutINS5_IJSB_SD_SD_EEENS5_IJSD_NSA_ILi0EEESW_EEEEENS5_IJNS4_10UnderscoreESZ_SZ_EEEEENS4_23SM90_TMA_LOAD_MULTICASTENS4_14ComposedLayoutINS4_7SwizzleILi2ELi4ELi3EEENS4_18smem_ptr_flag_bitsILi8EEENSU_INS5_IJNSA_ILi8EEESI_EEENS5_IJSI_SD_EEEEEEEvNS4_8identityES12_S1C_vS1D_EENS_8epilogue10collective6detail29Sm90TmaWarpSpecializedAdapterINS1G_15DefaultEpilogueISK_SL_SL_NS1F_6thread17LinearCombinationISK_Li1EffLNS1K_9ScaleType4KindE0ELNS_15FloatRoundStyleE2ESK_EENS1_15EpilogueDefaultEEEEEvvEEEEvNT_6ParamsE)
        /*0014*/ 	.word	0x00000000


	//----- nvinfo : EIATTR_MIN_STACK_SIZE
	.align		4
.L_14:
        /*0018*/ 	.byte	0x04, 0x12
        /*001a*/ 	.short	(.L_16 - .L_15)
	.align		4
.L_15:
        /*001c*/ 	.word	index@(_ZN7cutlass13device_kernelINS_4gemm6kernel13GemmUniversalIN4cute5tupleIJiiiiEEENS1_10collective13CollectiveMmaINS1_37MainloopSm90TmaGmmaWarpSpecializedFP8ILi18ENS5_IJNS4_1CILi2EEENSA_ILi4EEENSA_ILi1EEEEEENS1_35KernelTmaWarpSpecializedCooperativeEEENS5_IJNSA_ILi128EEENSA_ILi64EEESI_EEENS_12float_e4m3_tENS5_IJlSD_lEEESK_SL_NS4_8TiledMMAINS4_8MMA_AtomIJNS4_4SM904GMMA30MMA_64x64x32_F32E4M3E4M3_SS_TNILNSP_7ScaleInE1ELSR_1EEEEEENS4_6LayoutINS5_IJSB_SD_SD_EEENS5_IJSD_NSA_ILi0EEESW_EEEEENS5_IJNS4_10UnderscoreESZ_SZ_EEEEENS4_23SM90_TMA_LOAD_MULTICASTENS4_14ComposedLayoutINS4_7SwizzleILi2ELi4ELi3EEENS4_18smem_ptr_flag_bitsILi8EEENSU_INS5_IJNSA_ILi8EEESI_EEENS5_IJSI_SD_EEEEEEEvNS4_8identityES12_S1C_vS1D_EENS_8epilogue10collective6detail29Sm90TmaWarpSpecializedAdapterINS1G_15DefaultEpilogueISK_SL_SL_NS1F_6thread17LinearCombinationISK_Li1EffLNS1K_9ScaleType4KindE0ELNS_15FloatRoundStyleE2ESK_EENS1_15EpilogueDefaultEEEEEvvEEEEvNT_6ParamsE)
        /*0020*/ 	.word	0x00000000
.L_16:


//--------------------- .nv.compat                --------------------------
	.section	.nv.compat,"",@"SHT_CUDA_COMPAT_INFO"
	.align	4
        /*0000*/ 	.byte	0x02, 0x09, 0x01, 0x00, 0x02, 0x02, 0x04, 0x00, 0x02, 0x05, 0x05, 0x00, 0x03, 0x07, 0x01, 0x01
        /*0010*/ 	.byte	0x02, 0x03, 0x01, 0x00, 0x02, 0x06, 0x01, 0x00, 0x04, 0x0b, 0x08, 0x00, 0x00, 0x00, 0x00, 0x00
        /*0020*/ 	.byte	0x00, 0x00, 0x00, 0x00


//--------------------- .nv.info._ZN7cutlass13device_kernelINS_4gemm6kernel13GemmUniversalIN4cute5tupleIJiiiiEEENS1_10collective13CollectiveMmaINS1_37MainloopSm90TmaGmmaWarpSpecializedFP8ILi18ENS5_IJNS4_1CILi2EEENSA_ILi4EEENSA_ILi1EEEEEENS1_35KernelTmaWarpSpecializedCooperativeEEENS5_IJNSA_ILi128EEENSA_ILi64EEESI_EEENS_12float_e4m3_tENS5_IJlSD_lEEESK_SL_NS4_8TiledMMAINS4_8MMA_AtomIJNS4_4SM904GMMA30MMA_64x64x32_F32E4M3E4M3_SS_TNILNSP_7ScaleInE1ELSR_1EEEEEENS4_6LayoutINS5_IJSB_SD_SD_EEENS5_IJSD_NSA_ILi0EEESW_EEEEENS5_IJNS4_10UnderscoreESZ_SZ_EEEEENS4_23SM90_TMA_LOAD_MULTICASTENS4_14ComposedLayoutINS4_7SwizzleILi2ELi4ELi3EEENS4_18smem_ptr_flag_bitsILi8EEENSU_INS5_IJNSA_ILi8EEESI_EEENS5_IJSI_SD_EEEEEEEvNS4_8identityES12_S1C_vS1D_EENS_8epilogue10collective6detail29Sm90TmaWarpSpecializedAdapterINS1G_15DefaultEpilogueISK_SL_SL_NS1F_6thread17LinearCombinationISK_Li1EffLNS1K_9ScaleType4KindE0ELNS_15FloatRoundStyleE2ESK_EENS1_15EpilogueDefaultEEEEEvvEEEEvNT_6ParamsE --------------------------
	.section	.nv.info._ZN7cutlass13device_kernelINS_4gemm6kernel13GemmUniversalIN4cute5tupleIJiiiiEEENS1_10collective13CollectiveMmaINS1_37MainloopSm90TmaGmmaWarpSpecializedFP8ILi18ENS5_IJNS4_1CILi2EEENSA_ILi4EEENSA_ILi1EEEEEENS1_35KernelTmaWarpSpecializedCooperativeEEENS5_IJNSA_ILi128EEENSA_ILi64EEESI_EEENS_12float_e4m3_tENS5_IJlSD_lEEESK_SL_NS4_8TiledMMAINS4_8MMA_AtomIJNS4_4SM904GMMA30MMA_64x64x32_F32E4M3E4M3_SS_TNILNSP_7ScaleInE1ELSR_1EEEEEENS4_6LayoutINS5_IJSB_SD_SD_EEENS5_IJSD_NSA_ILi0EEESW_EEEEENS5_IJNS4_10UnderscoreESZ_SZ_EEEEENS4_23SM90_TMA_LOAD_MULTICASTENS4_14ComposedLayoutINS4_7SwizzleILi2ELi4ELi3EEENS4_18smem_ptr_flag_bitsILi8EEENSU_INS5_IJNSA_ILi8EEESI_EEENS5_IJSI_SD_EEEEEEEvNS4_8identityES12_S1C_vS1D_EENS_8epilogue10collective6detail29Sm90TmaWarpSpecializedAdapterINS1G_15DefaultEpilogueISK_SL_SL_NS1F_6thread17LinearCombinationISK_Li1EffLNS1K_9ScaleType4KindE0ELNS_15FloatRoundStyleE2ESK_EENS1_15EpilogueDefaultEEEEEvvEEEEvNT_6ParamsE,"",@"SHT_CUDA_INFO"
	.sectionflags	@""
	.align	4


	//----- nvinfo : EIATTR_CUDA_API_VERSION
	.align		4
        /*0000*/ 	.byte	0x04, 0x37
        /*0002*/ 	.short	(.L_18 - .L_17)
.L_17:
        /*0004*/ 	.word	0x00000082


	//----- nvinfo : EIATTR_KPARAM_INFO
	.align		4
.L_18:
        /*0008*/ 	.byte	0x04, 0x17
        /*000a*/ 	.short	(.L_20 - .L_19)
.L_19:
        /*000c*/ 	.word	0x00000000
        /*0010*/ 	.short	0x0000
        /*0012*/ 	.short	0x0070
        /*0014*/ 	.byte	0x00, 0xf0, 0x01, 0x10


	//----- nvinfo : EIATTR_SPARSE_MMA_MASK
	.align		4
.L_20:
        /*0018*/ 	.byte	0x03, 0x50
        /*001a*/ 	.short	0x0000


	//----- nvinfo : EIATTR_MAXREG_COUNT
	.align		4
        /*001c*/ 	.byte	0x03, 0x1b
        /*001e*/ 	.short	0x00a8


	//----- nvinfo : EIATTR_NUM_BARRIERS
	.align		4
        /*0020*/ 	.byte	0x02, 0x4c
        /*0022*/ 	.byte	0x01
	.zero		1


	//----- nvinfo : EIATTR_MERCURY_ISA_VERSION
	.align		4
        /*0024*/ 	.byte	0x03, 0x5f
        /*0026*/ 	.short	0x0101


	//----- nvinfo : EIATTR_INT_WARP_WIDE_INSTR_OFFSETS
	.align		4
        /*0028*/ 	.byte	0x04, 0x31
        /*002a*/ 	.short	(.L_22 - .L_21)


	//   ....[0]....
.L_21:
        /*002c*/ 	.word	0x00000660


	//   ....[1]....
        /*0030*/ 	.word	0x00000790


	//   ....[2]....
        /*0034*/ 	.word	0x00000870


	//----- nvinfo : EIATTR_COOP_GROUP_MASK_REGIDS
	.align		4
.L_22:
        /*0038*/ 	.byte	0x04, 0x29
        /*003a*/ 	.short	(.L_24 - .L_23)


	//   ....[0]....
.L_23:
        /*003c*/ 	.word	0xffffffff


	//   ....[1]....
        /*0040*/ 	.word	0xffffffff


	//   ....[2]....
        /*0044*/ 	.word	0xffffffff


	//   ....[3]....
        /*0048*/ 	.word	0xffffffff


	//   ....[4]....
        /*004c*/ 	.word	0xffffffff


	//   ....[5]....
        /*0050*/ 	.word	0xffffffff


	//----- nvinfo : EIATTR_COOP_GROUP_INSTR_OFFSETS
	.align		4
.L_24:
        /*0054*/ 	.byte	0x04, 0x28
        /*0056*/ 	.short	(.L_26 - .L_25)


	//   ....[0]....
.L_25:
        /*0058*/ 	.word	0x00000060


	//   ....[1]....
        /*005c*/ 	.word	0x00000070


	//   ....[2]....
        /*0060*/ 	.word	0x00000130


	//   ....[3]....
        /*0064*/ 	.word	0x000004c0


	//   ....[4]....
        /*0068*/ 	.word	0x000009e0


	//   ....[5]....
        /*006c*/ 	.word	0x00001450


	//----- nvinfo : EIATTR_REG_RECONFIG
	.align		4
.L_26:
        /*0070*/ 	.byte	0x01, 0x54
	.zero		2


	//----- nvinfo : EIATTR_MBARRIER_INSTR_OFFSETS
	.align		4
        /*0074*/ 	.byte	0x04, 0x39
        /*0076*/ 	.short	(.L_28 - .L_27)


	//   ....[0]....
.L_27:
        /*0078*/ 	.word	0x00000250
        /*007c*/ 	.word	0x000000ff
        /*0080*/ 	.word	0x00000000
        /*0084*/ 	.short	0x0100
        /*0086*/ 	.byte	0x08
	.zero		1


	//   ....[1]....
        /*0088*/ 	.word	0x00000260
        /*008c*/ 	.word	0x000000ff
        /*0090*/ 	.word	0x00000090
        /*0094*/ 	.short	0x0100
        /*0096*/ 	.byte	0x08
	.zero		1


	//   ....[2]....
        /*0098*/ 	.word	0x00000270
        /*009c*/ 	.word	0x000000ff
        /*00a0*/ 	.word	0x00000008
        /*00a4*/ 	.short	0x0100
        /*00a6*/ 	.byte	0x08
	.zero		1


	//   ....[3]....
        /*00a8*/ 	.word	0x00000280
        /*00ac*/ 	.word	0x000000ff
        /*00b0*/ 	.word	0x00000098
        /*00b4*/ 	.short	0x0100
        /*00b6*/ 	.byte	0x08
	.zero		1


	//   ....[4]....
        /*00b8*/ 	.word	0x00000290
        /*00bc*/ 	.word	0x000000ff
        /*00c0*/ 	.word	0x00000010
        /*00c4*/ 	.short	0x0100
        /*00c6*/ 	.byte	0x08
	.zero		1


	//   ....[5]....
        /*00c8*/ 	.word	0x000002a0
        /*00cc*/ 	.word	0x000000ff
        /*00d0*/ 	.word	0x000000a0
        /*00d4*/ 	.short	0x0100
        /*00d6*/ 	.byte	0x08
	.zero		1


	//   ....[6]....
        /*00d8*/ 	.word	0x000002b0
        /*00dc*/ 	.word	0x000000ff
        /*00e0*/ 	.word	0x00000018
        /*00e4*/ 	.short	0x0100
        /*00e6*/ 	.byte	0x08
	.zero		1


	//   ....[7]....
        /*00e8*/ 	.word	0x000002c0
        /*00ec*/ 	.word	0x000000ff
        /*00f0*/ 	.word	0x000000a8
        /*00f4*/ 	.short	0x0100
        /*00f6*/ 	.byte	0x08
	.zero		1


	//   ....[8]....
        /*00f8*/ 	.word	0x000002d0
        /*00fc*/ 	.word	0x000000ff
        /*0100*/ 	.word	0x00000020
        /*0104*/ 	.short	0x0100
        /*0106*/ 	.byte	0x08
	.zero		1


	//   ....[9]....
        /*0108*/ 	.word	0x000002e0
        /*010c*/ 	.word	0x000000ff
        /*0110*/ 	.word	0x000000b0
        /*0114*/ 	.short	0x0100
        /*0116*/ 	.byte	0x08
	.zero		1


	//   ....[10]....
        /*0118*/ 	.word	0x000002f0
        /*011c*/ 	.word	0x000000ff
        /*0120*/ 	.word	0x00000028
        /*0124*/ 	.short	0x0100
        /*0126*/ 	.byte	0x08
	.zero		1


	//   ....[11]....
        /*0128*/ 	.word	0x00000300
        /*012c*/ 	.word	0x000000ff
        /*0130*/ 	.word	0x000000b8
        /*0134*/ 	.short	0x0100
        /*0136*/ 	.byte	0x08
	.zero		1


	//   ....[12]....
        /*0138*/ 	.word	0x00000310
        /*013c*/ 	.word	0x000000ff
        /*0140*/ 	.word	0x00000030
        /*0144*/ 	.short	0x0100
        /*0146*/ 	.byte	0x08
	.zero		1


	//   ....[13]....
        /*0148*/ 	.word	0x00000320
        /*014c*/ 	.word	0x000000ff
        /*0150*/ 	.word	0x000000c0
        /*0154*/ 	.short	0x0100
        /*0156*/ 	.byte	0x08
	.zero		1


	//   ....[14]....
        /*0158*/ 	.word	0x00000330
        /*015c*/ 	.word	0x000000ff
        /*0160*/ 	.word	0x00000038
        /*0164*/ 	.short	0x0100
        /*0166*/ 	.byte	0x08
	.zero		1


	//   ....[15]....
        /*0168*/ 	.word	0x00000340
        /*016c*/ 	.word	0x000000ff
        /*0170*/ 	.word	0x000000c8
        /*0174*/ 	.short	0x0100
        /*0176*/ 	.byte	0x08
	.zero		1


	//   ....[16]....
        /*0178*/ 	.word	0x00000350
        /*017c*/ 	.word	0x000000ff
        /*0180*/ 	.word	0x00000040
        /*0184*/ 	.short	0x0100
        /*0186*/ 	.byte	0x08
	.zero		1


	//   ....[17]....
        /*0188*/ 	.word	0x00000360
        /*018c*/ 	.word	0x000000ff
        /*0190*/ 	.word	0x000000d0
        /*0194*/ 	.short	0x0100
        /*0196*/ 	.byte	0x08
	.zero		1


	//   ....[18]....
        /*0198*/ 	.word	0x00000370
        /*019c*/ 	.word	0x000000ff
        /*01a0*/ 	.word	0x00000048
        /*01a4*/ 	.short	0x0100
        /*01a6*/ 	.byte	0x08
	.zero		1


	//   ....[19]....
        /*01a8*/ 	.word	0x00000380
        /*01ac*/ 	.word	0x000000ff
        /*01b0*/ 	.word	0x000000d8
        /*01b4*/ 	.short	0x0100
        /*01b6*/ 	.byte	0x08
	.zero		1


	//   ....[20]....
        /*01b8*/ 	.word	0x00000390
        /*01bc*/ 	.word	0x000000ff
        /*01c0*/ 	.word	0x00000050
        /*01c4*/ 	.short	0x0100
        /*01c6*/ 	.byte	0x08
	.zero		1


	//   ....[21]....
        /*01c8*/ 	.word	0x000003a0
        /*01cc*/ 	.word	0x000000ff
        /*01d0*/ 	.word	0x000000e0
        /*01d4*/ 	.short	0x0100
        /*01d6*/ 	.byte	0x08
	.zero		1


	//   ....[22]....
        /*01d8*/ 	.word	0x000003b0
        /*01dc*/ 	.word	0x000000ff
        /*01e0*/ 	.word	0x00000058
        /*01e4*/ 	.short	0x0100
        /*01e6*/ 	.byte	0x08
	.zero		1


	//   ....[23]....
        /*01e8*/ 	.word	0x000003c0
        /*01ec*/ 	.word	0x000000ff
        /*01f0*/ 	.word	0x000000e8
        /*01f4*/ 	.short	0x0100
        /*01f6*/ 	.byte	0x08
	.zero		1


	//   ....[24]....
        /*01f8*/ 	.word	0x000003d0
        /*01fc*/ 	.word	0x000000ff
        /*0200*/ 	.word	0x00000060
        /*0204*/ 	.short	0x0100
        /*0206*/ 	.byte	0x08
	.zero		1


	//   ....[25]....
        /*0208*/ 	.word	0x000003e0
        /*020c*/ 	.word	0x000000ff
        /*0210*/ 	.word	0x000000f0
        /*0214*/ 	.short	0x0100
        /*0216*/ 	.byte	0x08
	.zero		1


	//   ....[26]....
        /*0218*/ 	.word	0x000003f0
        /*021c*/ 	.word	0x000000ff
        /*0220*/ 	.word	0x00000068
        /*0224*/ 	.short	0x0100
        /*0226*/ 	.byte	0x08
	.zero		1


	//   ....[27]....
        /*0228*/ 	.word	0x00000400
        /*022c*/ 	.word	0x000000ff
        /*0230*/ 	.word	0x000000f8
        /*0234*/ 	.short	0x0100
        /*0236*/ 	.byte	0x08
	.zero		1


	//   ....[28]....
        /*0238*/ 	.word	0x00000410
        /*023c*/ 	.word	0x000000ff
        /*0240*/ 	.word	0x00000070
        /*0244*/ 	.short	0x0100
        /*0246*/ 	.byte	0x08
	.zero		1


	//   ....[29]....
        /*0248*/ 	.word	0x00000420
        /*024c*/ 	.word	0x000000ff
        /*0250*/ 	.word	0x00000100
        /*0254*/ 	.short	0x0100
        /*0256*/ 	.byte	0x08
	.zero		1


	//   ....[30]....
        /*0258*/ 	.word	0x00000430
        /*025c*/ 	.word	0x000000ff
        /*0260*/ 	.word	0x00000078
        /*0264*/ 	.short	0x0100
        /*0266*/ 	.byte	0x08
	.zero		1


	//   ....[31]....
        /*0268*/ 	.word	0x00000440
        /*026c*/ 	.word	0x000000ff
        /*0270*/ 	.word	0x00000108
        /*0274*/ 	.short	0x0100
        /*0276*/ 	.byte	0x08
	.zero		1


	//   ....[32]....
        /*0278*/ 	.word	0x00000450
        /*027c*/ 	.word	0x000000ff
        /*0280*/ 	.word	0x00000080
        /*0284*/ 	.short	0x0100
        /*0286*/ 	.byte	0x08
	.zero		1


	//   ....[33]....
        /*0288*/ 	.word	0x00000460
        /*028c*/ 	.word	0x000000ff
        /*0290*/ 	.word	0x00000110
        /*0294*/ 	.short	0x0100
        /*0296*/ 	.byte	0x08
	.zero		1


	//   ....[34]....
        /*0298*/ 	.word	0x00000470
        /*029c*/ 	.word	0x000000ff
        /*02a0*/ 	.word	0x00000088
        /*02a4*/ 	.short	0x0100
        /*02a6*/ 	.byte	0x08
	.zero		1


	//   ....[35]....
        /*02a8*/ 	.word	0x00000480
        /*02ac*/ 	.word	0x000000ff
        /*02b0*/ 	.word	0x00000118
        /*02b4*/ 	.short	0x0100
        /*02b6*/ 	.byte	0x08
	.zero		1


	//   ....[36]....
        /*02b8*/ 	.word	0x000008f0
        /*02bc*/ 	.word	0x000000ff
        /*02c0*/ 	.word	0x00000130
        /*02c4*/ 	.short	0x0100
        /*02c6*/ 	.byte	0x06
	.zero		1


	//   ....[37]....
        /*02c8*/ 	.word	0x00000980
        /*02cc*/ 	.word	0x000000ff
        /*02d0*/ 	.word	0x00000138
        /*02d4*/ 	.short	0x0100
        /*02d6*/ 	.byte	0x06
	.zero		1


	//   ....[38]....
        /*02d8*/ 	.word	0x00001790
        /*02dc*/ 	.word	0x000000ff
        /*02e0*/ 	.word	0x00000000
        /*02e4*/ 	.short	0x010a
        /*02e6*/ 	.byte	0x06
	.zero		1


	//   ....[39]....
        /*02e8*/ 	.word	0x000017d0
        /*02ec*/ 	.word	0x000000ff
        /*02f0*/ 	.word	0x00000000
        /*02f4*/ 	.short	0x010a
        /*02f6*/ 	.byte	0x06
	.zero		1


	//   ....[40]....
        /*02f8*/ 	.word	0x00001e10
        /*02fc*/ 	.word	0x000000ff
        /*0300*/ 	.word	0x00000000
        /*0304*/ 	.short	0x010a
        /*0306*/ 	.byte	0x0c
	.zero		1


	//   ....[41]....
        /*0308*/ 	.word	0x00001e50
        /*030c*/ 	.word	0x000000ff
        /*0310*/ 	.word	0x00000000
        /*0314*/ 	.short	0x010a
        /*0316*/ 	.byte	0x0c
	.zero		1


	//   ....[42]....
        /*0318*/ 	.word	0x00002280
        /*031c*/ 	.word	0x0000000a
        /*0320*/ 	.word	0x00000000
        /*0324*/ 	.short	0x0101
        /*0326*/ 	.byte	0x3f
	.zero		1


	//   ....[43]....
        /*0328*/ 	.word	0x00002720
        /*032c*/ 	.word	0x00000008
        /*0330*/ 	.word	0x00000000
        /*0334*/ 	.short	0x0101
        /*0336*/ 	.byte	0x3f
	.zero		1


	//   ....[44]....
        /*0338*/ 	.word	0x000060b0
        /*033c*/ 	.word	0x00000012
        /*0340*/ 	.word	0x00000090
        /*0344*/ 	.short	0x010a
        /*0346*/ 	.byte	0x3f
	.zero		1


	//   ....[45]....
        /*0348*/ 	.word	0x00006450
        /*034c*/ 	.word	0x00000008
        /*0350*/ 	.word	0x00000138
        /*0354*/ 	.short	0x0101
        /*0356*/ 	.byte	0x3f
	.zero		1


	//   ....[46]....
        /*0358*/ 	.word	0x00006b70
        /*035c*/ 	.word	0x00000007
        /*0360*/ 	.word	0x00000000
        /*0364*/ 	.short	0x010a
        /*0366*/ 	.byte	0x3f
	.zero		1


	//   ....[47]....
        /*0368*/ 	.word	0x00006bf0
        /*036c*/ 	.word	0x00000006
        /*0370*/ 	.word	0x00000000
        /*0374*/ 	.short	0x010a
        /*0376*/ 	.byte	0x3f
	.zero		1


	//   ....[48]....
        /*0378*/ 	.word	0x00006c80
        /*037c*/ 	.word	0x00000007
        /*0380*/ 	.word	0x00000000
        /*0384*/ 	.short	0x010a
        /*0386*/ 	.byte	0x3f
	.zero		1


	//   ....[49]....
        /*0388*/ 	.word	0x00006d10
        /*038c*/ 	.word	0x00000006
        /*0390*/ 	.word	0x00000000
        /*0394*/ 	.short	0x010a
        /*0396*/ 	.byte	0x3f
	.zero		1


	//   ....[50]....
        /*0398*/ 	.word	0x00006da0
        /*039c*/ 	.word	0x00000007
        /*03a0*/ 	.word	0x00000000
        /*03a4*/ 	.short	0x010a
        /*03a6*/ 	.byte	0x3f
	.zero		1


	//   ....[51]....
        /*03a8*/ 	.word	0x00006e30
        /*03ac*/ 	.word	0x00000006
        /*03b0*/ 	.word	0x00000000
        /*03b4*/ 	.short	0x010a
        /*03b6*/ 	.byte	0x3f
	.zero		1


	//   ....[52]....
        /*03b8*/ 	.word	0x00006ec0
        /*03bc*/ 	.word	0x00000007
        /*03c0*/ 	.word	0x00000000
        /*03c4*/ 	.short	0x010a
        /*03c6*/ 	.byte	0x3f
	.zero		1


	//   ....[53]....
        /*03c8*/ 	.word	0x00006f50
        /*03cc*/ 	.word	0x00000006
        /*03d0*/ 	.word	0x00000000
        /*03d4*/ 	.short	0x010a
        /*03d6*/ 	.byte	0x3f
	.zero		1


	//   ....[54]....
        /*03d8*/ 	.word	0x00006fe0
        /*03dc*/ 	.word	0x00000007
        /*03e0*/ 	.word	0x00000000
        /*03e4*/ 	.short	0x010a
        /*03e6*/ 	.byte	0x3f
	.zero		1


	//   ....[55]....
        /*03e8*/ 	.word	0x00007070
        /*03ec*/ 	.word	0x00000006
        /*03f0*/ 	.word	0x00000000
        /*03f4*/ 	.short	0x010a
        /*03f6*/ 	.byte	0x3f
	.zero		1


	//   ....[56]....
        /*03f8*/ 	.word	0x00007100
        /*03fc*/ 	.word	0x00000007
        /*0400*/ 	.word	0x00000000
        /*0404*/ 	.short	0x010a
        /*0406*/ 	.byte	0x3f
	.zero		1


	//   ....[57]....
        /*0408*/ 	.word	0x00007190
        /*040c*/ 	.word	0x00000006
        /*0410*/ 	.word	0x00000000
        /*0414*/ 	.short	0x010a
        /*0416*/ 	.byte	0x3f
	.zero		1


	//   ....[58]....
        /*0418*/ 	.word	0x00007220
        /*041c*/ 	.word	0x00000007
        /*0420*/ 	.word	0x00000000
        /*0424*/ 	.short	0x010a
        /*0426*/ 	.byte	0x3f
	.zero		1


	//   ....[59]....
        /*0428*/ 	.word	0x000072b0
        /*042c*/ 	.word	0x00000006
        /*0430*/ 	.word	0x00000000
        /*0434*/ 	.short	0x010a
        /*0436*/ 	.byte	0x3f
	.zero		1


	//   ....[60]....
        /*0438*/ 	.word	0x00007340
        /*043c*/ 	.word	0x00000007
        /*0440*/ 	.word	0x00000000
        /*0444*/ 	.short	0x010a
        /*0446*/ 	.byte	0x3f
	.zero		1


	//   ....[61]....
        /*0448*/ 	.word	0x000073d0
        /*044c*/ 	.word	0x00000006
        /*0450*/ 	.word	0x00000000
        /*0454*/ 	.short	0x010a
        /*0456*/ 	.byte	0x3f
	.zero		1


	//   ....[62]....
        /*0458*/ 	.word	0x00007460
        /*045c*/ 	.word	0x00000007
        /*0460*/ 	.word	0x00000000
        /*0464*/ 	.short	0x010a
        /*0466*/ 	.byte	0x3f
	.zero		1


	//   ....[63]....
        /*0468*/ 	.word	0x000074f0
        /*046c*/ 	.word	0x00000005
        /*0470*/ 	.word	0x00000000
        /*0474*/ 	.short	0x010a
        /*0476*/ 	.byte	0x3f
	.zero		1


	//   ....[64]....
        /*0478*/ 	.word	0x00007560
        /*047c*/ 	.word	0x00000009
        /*0480*/ 	.word	0x00000000
        /*0484*/ 	.short	0x010a
        /*0486*/ 	.byte	0x3f
	.zero		1


	//   ....[65]....
        /*0488*/ 	.word	0x000075c0
        /*048c*/ 	.word	0x0000000b
        /*0490*/ 	.word	0x00000000
        /*0494*/ 	.short	0x010a
        /*0496*/ 	.byte	0x3f
	.zero		1


	//   ....[66]....
        /*0498*/ 	.word	0x00007690
        /*049c*/ 	.word	0x00000012
        /*04a0*/ 	.word	0x00000090
        /*04a4*/ 	.short	0x010a
        /*04a6*/ 	.byte	0x3f
	.zero		1


	//   ....[67]....
        /*04a8*/ 	.word	0x00007760
        /*04ac*/ 	.word	0x00000007
        /*04b0*/ 	.word	0x00000000
        /*04b4*/ 	.short	0x010a
        /*04b6*/ 	.byte	0x3f
	.zero		1


	//   ....[68]....
        /*04b8*/ 	.word	0x000077b0
        /*04bc*/ 	.word	0x00000006
        /*04c0*/ 	.word	0x00000000
        /*04c4*/ 	.short	0x010a
        /*04c6*/ 	.byte	0x3f
	.zero		1


	//   ....[69]....
        /*04c8*/ 	.word	0x00007800
        /*04cc*/ 	.word	0x00000007
        /*04d0*/ 	.word	0x00000000
        /*04d4*/ 	.short	0x010a
        /*04d6*/ 	.byte	0x3f
	.zero		1


	//   ....[70]....
        /*04d8*/ 	.word	0x00007850
        /*04dc*/ 	.word	0x00000006
        /*04e0*/ 	.word	0x00000000
        /*04e4*/ 	.short	0x010a
        /*04e6*/ 	.byte	0x3f
	.zero		1


	//   ....[71]....
        /*04e8*/ 	.word	0x000078a0
        /*04ec*/ 	.word	0x00000007
        /*04f0*/ 	.word	0x00000000
        /*04f4*/ 	.short	0x010a
        /*04f6*/ 	.byte	0x3f
	.zero		1


	//   ....[72]....
        /*04f8*/ 	.word	0x000078f0
        /*04fc*/ 	.word	0x00000006
        /*0500*/ 	.word	0x00000000
        /*0504*/ 	.short	0x010a
        /*0506*/ 	.byte	0x3f
	.zero		1


	//   ....[73]....
        /*0508*/ 	.word	0x00007940
        /*050c*/ 	.word	0x00000007
        /*0510*/ 	.word	0x00000000
        /*0514*/ 	.short	0x010a
        /*0516*/ 	.byte	0x3f
	.zero		1


	//   ....[74]....
        /*0518*/ 	.word	0x00007990
        /*051c*/ 	.word	0x00000006
        /*0520*/ 	.word	0x00000000
        /*0524*/ 	.short	0x010a
        /*0526*/ 	.byte	0x3f
	.zero		1


	//   ....[75]....
        /*0528*/ 	.word	0x000079e0
        /*052c*/ 	.word	0x00000007
        /*0530*/ 	.word	0x00000000
        /*0534*/ 	.short	0x010a
        /*0536*/ 	.byte	0x3f
	.zero		1


	//   ....[76]....
        /*0538*/ 	.word	0x00007a30
        /*053c*/ 	.word	0x00000006
        /*0540*/ 	.word	0x00000000
        /*0544*/ 	.short	0x010a
        /*0546*/ 	.byte	0x3f
	.zero		1


	//   ....[77]....
        /*0548*/ 	.word	0x00007a80
        /*054c*/ 	.word	0x00000007
        /*0550*/ 	.word	0x00000000
        /*0554*/ 	.short	0x010a
        /*0556*/ 	.byte	0x3f
	.zero		1


	//   ....[78]....
        /*0558*/ 	.word	0x00007ad0
        /*055c*/ 	.word	0x00000006
        /*0560*/ 	.word	0x00000000
        /*0564*/ 	.short	0x010a
        /*0566*/ 	.byte	0x3f
	.zero		1


	//   ....[79]....
        /*0568*/ 	.word	0x00007b20
        /*056c*/ 	.word	0x00000007
        /*0570*/ 	.word	0x00000000
        /*0574*/ 	.short	0x010a
        /*0576*/ 	.byte	0x3f
	.zero		1


	//   ....[80]....
        /*0578*/ 	.word	0x00007b70
        /*057c*/ 	.word	0x00000006
        /*0580*/ 	.word	0x00000000
        /*0584*/ 	.short	0x010a
        /*0586*/ 	.byte	0x3f
	.zero		1


	//   ....[81]....
        /*0588*/ 	.word	0x00007bc0
        /*058c*/ 	.word	0x00000007
        /*0590*/ 	.word	0x00000000
        /*0594*/ 	.short	0x010a
        /*0596*/ 	.byte	0x3f
	.zero		1


	//   ....[82]....
        /*0598*/ 	.word	0x00007c10
        /*059c*/ 	.word	0x00000006
        /*05a0*/ 	.word	0x00000000
        /*05a4*/ 	.short	0x010a
        /*05a6*/ 	.byte	0x3f
	.zero		1


	//   ....[83]....
        /*05a8*/ 	.word	0x00007c60
        /*05ac*/ 	.word	0x00000007
        /*05b0*/ 	.word	0x00000000
        /*05b4*/ 	.short	0x010a
        /*05b6*/ 	.byte	0x3f
	.zero		1


	//----- nvinfo : EIATTR_NUM_MBARRIERS
	.align		4
.L_28:
        /*05b8*/ 	.byte	0x03, 0x38
        /*05ba*/ 	.short	0x0026


	//----- nvinfo : EIATTR_EXIT_INSTR_OFFSETS
	.align		4
        /*05bc*/ 	.byte	0x04, 0x1c
        /*05be*/ 	.short	(.L_30 - .L_29)


	//   ....[0]....
.L_29:
        /*05c0*/ 	.word	0x00000b40


	//   ....[1]....
        /*05c4*/ 	.word	0x00001320


	//   ....[2]....
        /*05c8*/ 	.word	0x000056f0


	//   ....[3]....
        /*05cc*/ 	.word	0x00005c50


	//   ....[4]....
        /*05d0*/ 	.word	0x00007540


	//----- nvinfo : EIATTR_MAX_THREADS
	.align		4
.L_30:
        /*05d4*/ 	.byte	0x04, 0x05
        /*05d6*/ 	.short	(.L_32 - .L_31)
.L_31:
        /*05d8*/ 	.word	0x00000180
        /*05dc*/ 	.word	0x00000001
        /*05e0*/ 	.word	0x00000001


	//----- nvinfo : EIATTR_CRS_STACK_SIZE
	.align		4
.L_32:
        /*05e4*/ 	.byte	0x04, 0x1e
        /*05e6*/ 	.short	(.L_34 - .L_33)
.L_33:
        /*05e8*/ 	.word	0x00000000


	//----- nvinfo : EIATTR_CBANK_PARAM_SIZE
	.align		4
.L_34:
        /*05ec*/ 	.byte	0x03, 0x19
        /*05ee*/ 	.short	0x0470


	//----- nvinfo : EIATTR_PARAM_CBANK
	.align		4
        /*05f0*/ 	.byte	0x04, 0x0a
        /*05f2*/ 	.short	(.L_36 - .L_35)
	.align		4
.L_35:
        /*05f4*/ 	.word	index@(.nv.constant0._ZN7cutlass13device_kernelINS_4gemm6kernel13GemmUniversalIN4cute5tupleIJiiiiEEENS1_10collective13CollectiveMmaINS1_37MainloopSm90TmaGmmaWarpSpecializedFP8ILi18ENS5_IJNS4_1CILi2EEENSA_ILi4EEENSA_ILi1EEEEEENS1_35KernelTmaWarpSpecializedCooperativeEEENS5_IJNSA_ILi128EEENSA_ILi64EEESI_EEENS_12float_e4m3_tENS5_IJlSD_lEEESK_SL_NS4_8TiledMMAINS4_8MMA_AtomIJNS4_4SM904GMMA30MMA_64x64x32_F32E4M3E4M3_SS_TNILNSP_7ScaleInE1ELSR_1EEEEEENS4_6LayoutINS5_IJSB_SD_SD_EEENS5_IJSD_NSA_ILi0EEESW_EEEEENS5_IJNS4_10UnderscoreESZ_SZ_EEEEENS4_23SM90_TMA_LOAD_MULTICASTENS4_14ComposedLayoutINS4_7SwizzleILi2ELi4ELi3EEENS4_18smem_ptr_flag_bitsILi8EEENSU_INS5_IJNSA_ILi8EEESI_EEENS5_IJSI_SD_EEEEEEEvNS4_8identityES12_S1C_vS1D_EENS_8epilogue10collective6detail29Sm90TmaWarpSpecializedAdapterINS1G_15DefaultEpilogueISK_SL_SL_NS1F_6thread17LinearCombinationISK_Li1EffLNS1K_9ScaleType4KindE0ELNS_15FloatRoundStyleE2ESK_EENS1_15EpilogueDefaultEEEEEvvEEEEvNT_6ParamsE)
        /*05f8*/ 	.short	0x0210
        /*05fa*/ 	.short	0x0470


	//----- nvinfo : EIATTR_SW_WAR
	.align		4
.L_36:
        /*05fc*/ 	.byte	0x04, 0x36
        /*05fe*/ 	.short	(.L_38 - .L_37)
.L_37:
        /*0600*/ 	.word	0x00000008
.L_38:


//--------------------- .nv.callgraph             --------------------------
	.section	.nv.callgraph,"",@"SHT_CUDA_CALLGRAPH"
	.align	4
	.sectionentsize	8
	.align		4
        /*0000*/ 	.word	0x00000000
	.align		4
        /*0004*/ 	.word	0xffffffff
	.align		4
        /*0008*/ 	.word	0x00000000
	.align		4
        /*000c*/ 	.word	0xfffffffe
	.align		4
        /*0010*/ 	.word	0x00000000
	.align		4
        /*0014*/ 	.word	0xfffffffd
	.align		4
        /*0018*/ 	.word	0x00000000
	.align		4
        /*001c*/ 	.word	0xfffffffc


//--------------------- .nv.constant4             --------------------------
	.section	.nv.constant4,"a",@progbits
	.align	8
	.align		8
.nv.constant4:
        /*0000*/ 	.dword	_ZN40_INTERNAL_10ac8fa5_4_k_cu_184b1812_276494cuda3std3__45__cpo5beginE
	.align		8
        /*0008*/ 	.dword	_ZN40_INTERNAL_10ac8fa5_4_k_cu_184b1812_276494cuda3std3__45__cpo3endE
	.align		8
        /*0010*/ 	.dword	_ZN40_INTERNAL_10ac8fa5_4_k_cu_184b1812_276494cuda3std3__45__cpo6cbeginE
	.align		8
        /*0018*/ 	.dword	_ZN40_INTERNAL_10ac8fa5_4_k_cu_184b1812_276494cuda3std3__45__cpo4cendE
	.align		8
        /*0020*/ 	.dword	_ZN40_INTERNAL_10ac8fa5_4_k_cu_184b1812_276494cuda3std3__442_GLOBAL__N__10ac8fa5_4_k_cu_184b1812_276496ignoreE
	.align		8
        /*0028*/ 	.dword	_ZN40_INTERNAL_10ac8fa5_4_k_cu_184b1812_276494cuda3std3__419piecewise_constructE
	.align		8
        /*0030*/ 	.dword	_ZN40_INTERNAL_10ac8fa5_4_k_cu_184b1812_276494cuda3std3__48in_placeE
	.align		8
        /*0038*/ 	.dword	_ZN40_INTERNAL_10ac8fa5_4_k_cu_184b1812_276494cuda3std6ranges3__45__cpo4swapE
	.align		8
        /*0040*/ 	.dword	_ZN40_INTERNAL_10ac8fa5_4_k_cu_184b1812_276494cuda3std6ranges3__45__cpo9iter_moveE
	.align		8
        /*0048*/ 	.dword	_ZN40_INTERNAL_10ac8fa5_4_k_cu_184b1812_276494cute7productE
	.align		8
        /*0050*/ 	.dword	_ZN40_INTERNAL_10ac8fa5_4_k_cu_184b1812_276494cute1_E


//--------------------- .text._ZN7cutlass13device_kernelINS_4gemm6kernel13GemmUniversalIN4cute5tupleIJiiiiEEENS1_10collective13CollectiveMmaINS1_37MainloopSm90TmaGmmaWarpSpecializedFP8ILi18ENS5_IJNS4_1CILi2EEENSA_ILi4EEENSA_ILi1EEEEEENS1_35KernelTmaWarpSpecializedCooperativeEEENS5_IJNSA_ILi128EEENSA_ILi64EEESI_EEENS_12float_e4m3_tENS5_IJlSD_lEEESK_SL_NS4_8TiledMMAINS4_8MMA_AtomIJNS4_4SM904GMMA30MMA_64x64x32_F32E4M3E4M3_SS_TNILNSP_7ScaleInE1ELSR_1EEEEEENS4_6LayoutINS5_IJSB_SD_SD_EEENS5_IJSD_NSA_ILi0EEESW_EEEEENS5_IJNS4_10UnderscoreESZ_SZ_EEEEENS4_23SM90_TMA_LOAD_MULTICASTENS4_14ComposedLayoutINS4_7SwizzleILi2ELi4ELi3EEENS4_18smem_ptr_flag_bitsILi8EEENSU_INS5_IJNSA_ILi8EEESI_EEENS5_IJSI_SD_EEEEEEEvNS4_8identityES12_S1C_vS1D_EENS_8epilogue10collective6detail29Sm90TmaWarpSpecializedAdapterINS1G_15DefaultEpilogueISK_SL_SL_NS1F_6thread17LinearCombinationISK_Li1EffLNS1K_9ScaleType4KindE0ELNS_15FloatRoundStyleE2ESK_EENS1_15EpilogueDefaultEEEEEvvEEEEvNT_6ParamsE --------------------------
	.section	.text._ZN7cutlass13device_kernelINS_4gemm6kernel13GemmUniversalIN4cute5tupleIJiiiiEEENS1_10collective13CollectiveMmaINS1_37MainloopSm90TmaGmmaWarpSpecializedFP8ILi18ENS5_IJNS4_1CILi2EEENSA_ILi4EEENSA_ILi1EEEEEENS1_35KernelTmaWarpSpecializedCooperativeEEENS5_IJNSA_ILi128EEENSA_ILi64EEESI_EEENS_12float_e4m3_tENS5_IJlSD_lEEESK_SL_NS4_8TiledMMAINS4_8MMA_AtomIJNS4_4SM904GMMA30MMA_64x64x32_F32E4M3E4M3_SS_TNILNSP_7ScaleInE1ELSR_1EEEEEENS4_6LayoutINS5_IJSB_SD_SD_EEENS5_IJSD_NSA_ILi0EEESW_EEEEENS5_IJNS4_10UnderscoreESZ_SZ_EEEEENS4_23SM90_TMA_LOAD_MULTICASTENS4_14ComposedLayoutINS4_7SwizzleILi2ELi4ELi3EEENS4_18smem_ptr_flag_bitsILi8EEENSU_INS5_IJNSA_ILi8EEESI_EEENS5_IJSI_SD_EEEEEEEvNS4_8identityES12_S1C_vS1D_EENS_8epilogue10collective6detail29Sm90TmaWarpSpecializedAdapterINS1G_15DefaultEpilogueISK_SL_SL_NS1F_6thread17LinearCombinationISK_Li1EffLNS1K_9ScaleType4KindE0ELNS_15FloatRoundStyleE2ESK_EENS1_15EpilogueDefaultEEEEEvvEEEEvNT_6ParamsE,"ax",@progbits
	.align	128
.text._ZN7cutlass13device_kernelINS_4gemm6kernel13GemmUniversalIN4cute5tupleIJiiiiEEENS1_10collective13CollectiveMmaINS1_37MainloopSm90TmaGmmaWarpSpecializedFP8ILi18ENS5_IJNS4_1CILi2EEENSA_ILi4EEENSA_ILi1EEEEEENS1_35KernelTmaWarpSpecializedCooperativeEEENS5_IJNSA_ILi128EEENSA_ILi64EEESI_EEENS_12float_e4m3_tENS5_IJlSD_lEEESK_SL_NS4_8TiledMMAINS4_8MMA_AtomIJNS4_4SM904GMMA30MMA_64x64x32_F32E4M3E4M3_SS_TNILNSP_7ScaleInE1ELSR_1EEEEEENS4_6LayoutINS5_IJSB_SD_SD_EEENS5_IJSD_NSA_ILi0EEESW_EEEEENS5_IJNS4_10UnderscoreESZ_SZ_EEEEENS4_23SM90_TMA_LOAD_MULTICASTENS4_14ComposedLayoutINS4_7SwizzleILi2ELi4ELi3EEENS4_18smem_ptr_flag_bitsILi8EEENSU_INS5_IJNSA_ILi8EEESI_EEENS5_IJSI_SD_EEEEEEEvNS4_8identityES12_S1C_vS1D_EENS_8epilogue10collective6detail29Sm90TmaWarpSpecializedAdapterINS1G_15DefaultEpilogueISK_SL_SL_NS1F_6thread17LinearCombinationISK_Li1EffLNS1K_9ScaleType4KindE0ELNS_15FloatRoundStyleE2ESK_EENS1_15EpilogueDefaultEEEEEvvEEEEvNT_6ParamsE:
        .type           _ZN7cutlass13device_kernelINS_4gemm6kernel13GemmUniversalIN4cute5tupleIJiiiiEEENS1_10collective13CollectiveMmaINS1_37MainloopSm90TmaGmmaWarpSpecializedFP8ILi18ENS5_IJNS4_1CILi2EEENSA_ILi4EEENSA_ILi1EEEEEENS1_35KernelTmaWarpSpecializedCooperativeEEENS5_IJNSA_ILi128EEENSA_ILi64EEESI_EEENS_12float_e4m3_tENS5_IJlSD_lEEESK_SL_NS4_8TiledMMAINS4_8MMA_AtomIJNS4_4SM904GMMA30MMA_64x64x32_F32E4M3E4M3_SS_TNILNSP_7ScaleInE1ELSR_1EEEEEENS4_6LayoutINS5_IJSB_SD_SD_EEENS5_IJSD_NSA_ILi0EEESW_EEEEENS5_IJNS4_10UnderscoreESZ_SZ_EEEEENS4_23SM90_TMA_LOAD_MULTICASTENS4_14ComposedLayoutINS4_7SwizzleILi2ELi4ELi3EEENS4_18smem_ptr_flag_bitsILi8EEENSU_INS5_IJNSA_ILi8EEESI_EEENS5_IJSI_SD_EEEEEEEvNS4_8identityES12_S1C_vS1D_EENS_8epilogue10collective6detail29Sm90TmaWarpSpecializedAdapterINS1G_15DefaultEpilogueISK_SL_SL_NS1F_6thread17LinearCombinationISK_Li1EffLNS1K_9ScaleType4KindE0ELNS_15FloatRoundStyleE2ESK_EENS1_15EpilogueDefaultEEEEEvvEEEEvNT_6ParamsE,@function
        .size           _ZN7cutlass13device_kernelINS_4gemm6kernel13GemmUniversalIN4cute5tupleIJiiiiEEENS1_10collective13CollectiveMmaINS1_37MainloopSm90TmaGmmaWarpSpecializedFP8ILi18ENS5_IJNS4_1CILi2EEENSA_ILi4EEENSA_ILi1EEEEEENS1_35KernelTmaWarpSpecializedCooperativeEEENS5_IJNSA_ILi128EEENSA_ILi64EEESI_EEENS_12float_e4m3_tENS5_IJlSD_lEEESK_SL_NS4_8TiledMMAINS4_8MMA_AtomIJNS4_4SM904GMMA30MMA_64x64x32_F32E4M3E4M3_SS_TNILNSP_7ScaleInE1ELSR_1EEEEEENS4_6LayoutINS5_IJSB_SD_SD_EEENS5_IJSD_NSA_ILi0EEESW_EEEEENS5_IJNS4_10UnderscoreESZ_SZ_EEEEENS4_23SM90_TMA_LOAD_MULTICASTENS4_14ComposedLayoutINS4_7SwizzleILi2ELi4ELi3EEENS4_18smem_ptr_flag_bitsILi8EEENSU_INS5_IJNSA_ILi8EEESI_EEENS5_IJSI_SD_EEEEEEEvNS4_8identityES12_S1C_vS1D_EENS_8epilogue10collective6detail29Sm90TmaWarpSpecializedAdapterINS1G_15DefaultEpilogueISK_SL_SL_NS1F_6thread17LinearCombinationISK_Li1EffLNS1K_9ScaleType4KindE0ELNS_15FloatRoundStyleE2ESK_EENS1_15EpilogueDefaultEEEEEvvEEEEvNT_6ParamsE,(.L_x_171 - _ZN7cutlass13device_kernelINS_4gemm6kernel13GemmUniversalIN4cute5tupleIJiiiiEEENS1_10collective13CollectiveMmaINS1_37MainloopSm90TmaGmmaWarpSpecializedFP8ILi18ENS5_IJNS4_1CILi2EEENSA_ILi4EEENSA_ILi1EEEEEENS1_35KernelTmaWarpSpecializedCooperativeEEENS5_IJNSA_ILi128EEENSA_ILi64EEESI_EEENS_12float_e4m3_tENS5_IJlSD_lEEESK_SL_NS4_8TiledMMAINS4_8MMA_AtomIJNS4_4SM904GMMA30MMA_64x64x32_F32E4M3E4M3_SS_TNILNSP_7ScaleInE1ELSR_1EEEEEENS4_6LayoutINS5_IJSB_SD_SD_EEENS5_IJSD_NSA_ILi0EEESW_EEEEENS5_IJNS4_10UnderscoreESZ_SZ_EEEEENS4_23SM90_TMA_LOAD_MULTICASTENS4_14ComposedLayoutINS4_7SwizzleILi2ELi4ELi3EEENS4_18smem_ptr_flag_bitsILi8EEENSU_INS5_IJNSA_ILi8EEESI_EEENS5_IJSI_SD_EEEEEEEvNS4_8identityES12_S1C_vS1D_EENS_8epilogue10collective6detail29Sm90TmaWarpSpecializedAdapterINS1G_15DefaultEpilogueISK_SL_SL_NS1F_6thread17LinearCombinationISK_Li1EffLNS1K_9ScaleType4KindE0ELNS_15FloatRoundStyleE2ESK_EENS1_15EpilogueDefaultEEEEEvvEEEEvNT_6ParamsE)
        .other          _ZN7cutlass13device_kernelINS_4gemm6kernel13GemmUniversalIN4cute5tupleIJiiiiEEENS1_10collective13CollectiveMmaINS1_37MainloopSm90TmaGmmaWarpSpecializedFP8ILi18ENS5_IJNS4_1CILi2EEENSA_ILi4EEENSA_ILi1EEEEEENS1_35KernelTmaWarpSpecializedCooperativeEEENS5_IJNSA_ILi128EEENSA_ILi64EEESI_EEENS_12float_e4m3_tENS5_IJlSD_lEEESK_SL_NS4_8TiledMMAINS4_8MMA_AtomIJNS4_4SM904GMMA30MMA_64x64x32_F32E4M3E4M3_SS_TNILNSP_7ScaleInE1ELSR_1EEEEEENS4_6LayoutINS5_IJSB_SD_SD_EEENS5_IJSD_NSA_ILi0EEESW_EEEEENS5_IJNS4_10UnderscoreESZ_SZ_EEEEENS4_23SM90_TMA_LOAD_MULTICASTENS4_14ComposedLayoutINS4_7SwizzleILi2ELi4ELi3EEENS4_18smem_ptr_flag_bitsILi8EEENSU_INS5_IJNSA_ILi8EEESI_EEENS5_IJSI_SD_EEEEEEEvNS4_8identityES12_S1C_vS1D_EENS_8epilogue10collective6detail29Sm90TmaWarpSpecializedAdapterINS1G_15DefaultEpilogueISK_SL_SL_NS1F_6thread17LinearCombinationISK_Li1EffLNS1K_9ScaleType4KindE0ELNS_15FloatRoundStyleE2ESK_EENS1_15EpilogueDefaultEEEEEvvEEEEvNT_6ParamsE,@"STO_CUDA_ENTRY STV_DEFAULT"
_ZN7cutlass13device_kernelINS_4gemm6kernel13GemmUniversalIN4cute5tupleIJiiiiEEENS1_10collective13CollectiveMmaINS1_37MainloopSm90TmaGmmaWarpSpecializedFP8ILi18ENS5_IJNS4_1CILi2EEENSA_ILi4EEENSA_ILi1EEEEEENS1_35KernelTmaWarpSpecializedCooperativeEEENS5_IJNSA_ILi128EEENSA_ILi64EEESI_EEENS_12float_e4m3_tENS5_IJlSD_lEEESK_SL_NS4_8TiledMMAINS4_8MMA_AtomIJNS4_4SM904GMMA30MMA_64x64x32_F32E4M3E4M3_SS_TNILNSP_7ScaleInE1ELSR_1EEEEEENS4_6LayoutINS5_IJSB_SD_SD_EEENS5_IJSD_NSA_ILi0EEESW_EEEEENS5_IJNS4_10UnderscoreESZ_SZ_EEEEENS4_23SM90_TMA_LOAD_MULTICASTENS4_14ComposedLayoutINS4_7SwizzleILi2ELi4ELi3EEENS4_18smem_ptr_flag_bitsILi8EEENSU_INS5_IJNSA_ILi8EEESI_EEENS5_IJSI_SD_EEEEEEEvNS4_8identityES12_S1C_vS1D_EENS_8epilogue10collective6detail29Sm90TmaWarpSpecializedAdapterINS1G_15DefaultEpilogueISK_SL_SL_NS1F_6thread17LinearCombinationISK_Li1EffLNS1K_9ScaleType4KindE0ELNS_15FloatRoundStyleE2ESK_EENS1_15EpilogueDefaultEEEEEvvEEEEvNT_6ParamsE:
[----:B------:R-:W-:Y:S01]  /*0000*/  LDC R1, c[0x0][0x28] ;  /* 0x00000a00ff017b82 */ /* 0x000fe20000000800 */
[----:B------:R-:W0:Y:S01]  /*0010*/  S2R R0, SR_TID.X ;  /* 0x0000000000007919 */ /* 0x000e220000002100 */
[----:B------:R-:W-:Y:S01]  /*0020*/  ELECT P0, URZ, PT ;  /* 0x00000000003f782f */ /* 0x000fe20003800000 */
[----:B------:R-:W-:Y:S01]  /*0030*/  BSSY B0, `(.L_x_0) ;  /* 0x000000f000007945 */ /* 0x000fe20003800000 */
[--C-:B0-----:R-:W-:Y:S02]  /*0040*/  SHF.R.U32.HI R2, RZ, 0x5, R0.reuse ;  /* 0x00000005ff027819 */ /* 0x101fe40000011600 */
[----:B------:R-:W-:-:S03]  /*0050*/  SHF.R.U32.HI R3, RZ, 0x7, R0 ;  /* 0x00000007ff037819 */ /* 0x000fc60000011600 */
[----:B------:R-:W0:Y:S04]  /*0060*/  SHFL.IDX PT, R7, R2, RZ, 0x1f ;  /* 0x00001fff02077589 */ /* 0x000e2800000e0000 */
[----:B------:R1:W2:Y:S01]  /*0070*/  SHFL.IDX PT, R4, R3, RZ, 0x1f ;  /* 0x00001fff03047589 */ /* 0x0002a200000e0000 */
[----:B0-----:R-:W-:-:S13]  /*0080*/  ISETP.NE.OR P0, PT, R7, RZ, !P0 ;  /* 0x000000ff0700720c */ /* 0x001fda0004705670 */
[----:B-12---:R-:W-:Y:S05]  /*0090*/  @P0 BRA `(.L_x_1) ;  /* 0x0000000000200947 */ /* 0x006fea0003800000 */
[----:B------:R-:W-:Y:S02]  /*00a0*/  ULDC.64 UR4, c[0x0][0x198] ;  /* 0x0000660000047ab9 */ /* 0x000fe40000000a00 */
[----:B------:R-:W-:Y:S02]  /*00b0*/  UIADD3 UR6, UP0, UR4, 0xf0, URZ ;  /* 0x000000f004067890 */ /* 0x000fe4000ff1e03f */
[----:B------:R-:W-:Y:S02]  /*00c0*/  UIADD3 UR4, UP1, UR4, 0x1f0, URZ ;  /* 0x000001f004047890 */ /* 0x000fe4000ff3e03f */
[----:B------:R-:W-:Y:S02]  /*00d0*/  UIADD3.X UR7, URZ, UR5, URZ, UP0, !UPT ;  /* 0x000000053f077290 */ /* 0x000fe400087fe43f */
[----:B------:R-:W-:-:S07]  /*00e0*/  UIADD3.X UR5, URZ, UR5, URZ, UP1, !UPT ;  /* 0x000000053f057290 */ /* 0x000fce0008ffe43f */
[----:B------:R0:W-:Y:S02]  /*00f0*/  UTMACCTL.PF [UR6] ;  /* 0x00000000060079b9 */ /* 0x0001e40008040000 */
[----:B------:R0:W-:Y:S02]  /*0100*/  UTMACCTL.PF [UR4] ;  /* 0x00000000040079b9 */ /* 0x0001e40008040000 */
[----:B0-----:R-:W-:Y:S01]  /*0110*/  NOP ;  /* 0x0000000000007918 */ /* 0x001fe20000000000 */
.L_x_1:
[----:B------:R-:W-:Y:S05]  /*0120*/  BSYNC B0 ;  /* 0x0000000000007941 */ /* 0x000fea0003800000 */
.L_x_0:
[----:B------:R-:W0:Y:S02]  /*0130*/  SHFL.IDX PT, R3, R2, RZ, 0x1f ;  /* 0x00001fff02037589 */ /* 0x000e2400000e0000 */
[----:B0-----:R-:W-:-:S13]  /*0140*/  ISETP.NE.AND P0, PT, R3, RZ, PT ;  /* 0x000000ff0300720c */ /* 0x001fda0003f05270 */
[----:B------:R-:W-:Y:S05]  /*0150*/  @P0 BRA `(.L_x_2) ;  /* 0x0000000000d40947 */ /* 0x000fea0003800000 */
[----:B------:R-:W-:Y:S01]  /*0160*/  ELECT P0, URZ, PT ;  /* 0x00000000003f782f */ /* 0x000fe20003800000 */
[----:B------:R-:W-:-:S12]  /*0170*/  BSSY B0, `(.L_x_2) ;  /* 0x0000033000007945 */ /* 0x000fd80003800000 */
[----:B------:R-:W-:Y:S05]  /*0180*/  @!P0 BRA `(.L_x_3) ;  /* 0x0000000000c48947 */ /* 0x000fea0003800000 */
[----:B------:R-:W0:Y:S01]  /*0190*/  S2UR UR8, SR_CgaCtaId ;  /* 0x00000000000879c3 */ /* 0x000e220000008800 */
[----:B------:R-:W-:Y:S01]  /*01a0*/  UMOV UR4, 0x400 ;  /* 0x0000040000047882 */ /* 0x000fe20000000000 */
[----:B------:R-:W-:Y:S01]  /*01b0*/  UMOV UR5, 0x1 ;  /* 0x0000000100057882 */ /* 0x000fe20000000000 */
[----:B------:R-:W-:Y:S02]  /*01c0*/  UMOV UR6, 0xa ;  /* 0x0000000a00067882 */ /* 0x000fe40000000000 */
[----:B------:R-:W-:-:S04]  /*01d0*/  UIADD3 UR6, -UR6, 0x100000, URZ ;  /* 0x0010000006067890 */ /* 0x000fc8000fffe13f */
[----:B------:R-:W-:Y:S02]  /*01e0*/  USHF.L.U32 UR7, UR6, 0xb, URZ ;  /* 0x0000000b06077899 */ /* 0x000fe4000800063f */
[----:B------:R-:W-:Y:S02]  /*01f0*/  USHF.L.U32 UR6, UR6, 0x1, URZ ;  /* 0x0000000106067899 */ /* 0x000fe4000800063f */
[----:B0-----:R-:W-:Y:S02]  /*0200*/  ULEA UR8, UR8, UR4, 0x18 ;  /* 0x0000000408087291 */ /* 0x001fe4000f8ec03f */
[----:B------:R-:W-:-:S04]  /*0210*/  UIADD3 UR4, -UR5, 0x100000, URZ ;  /* 0x0010000005047890 */ /* 0x000fc8000fffe13f */
[----:B------:R-:W-:Y:S02]  /*0220*/  USHF.L.U32 UR5, UR4, 0xb, URZ ;  /* 0x0000000b04057899 */ /* 0x000fe4000800063f */
[----:B------:R-:W-:Y:S01]  /*0230*/  USHF.L.U32 UR4, UR4, 0x1, URZ ;  /* 0x0000000104047899 */ /* 0x000fe2000800063f */
[----:B------:R-:W0:Y:S11]  /*0240*/  FENCE.VIEW.ASYNC.S ;  /* 0x00000000000073c6 */ /* 0x000e360000000000 */
[----:B0-----:R0:W1:Y:S01]  /*0250*/  SYNCS.EXCH.64 URZ, [UR8], UR4 ;  /* 0x00000004083f75b2 */ /* 0x0010620008000100 */
[----:B------:R0:W2:Y:S01]  /*0260*/  SYNCS.EXCH.64 URZ, [UR8+0x90], UR6 ;  /* 0x00009006083f75b2 */ /* 0x0000a20008000100 */
[----:B------:R0:W3:Y:S01]  /*0270*/  SYNCS.EXCH.64 URZ, [UR8+0x8], UR4 ;  /* 0x00000804083f75b2 */ /* 0x0000e20008000100 */
[----:B------:R0:W4:Y:S01]  /*0280*/  SYNCS.EXCH.64 URZ, [UR8+0x98], UR6 ;  /* 0x00009806083f75b2 */ /* 0x0001220008000100 */
[----:B------:R0:W0:Y:S01]  /*0290*/  SYNCS.EXCH.64 URZ, [UR8+0x10], UR4 ;  /* 0x00001004083f75b2 */ /* 0x0000220008000100 */
        /* <DEDUP_REMOVED lines=31> */
[----:B-1234-:R-:W-:Y:S01]  /*0490*/  NOP ;  /* 0x0000000000007918 */ /* 0x01efe20000000000 */
.L_x_3:
[----:B0-----:R-:W-:Y:S05]  /*04a0*/  BSYNC B0 ;  /* 0x0000000000007941 */ /* 0x001fea0003800000 */
.L_x_2:
[----:B------:R-:W-:Y:S01]  /*04b0*/  SHF.R.S32.HI R5, RZ, 0x1f, R0 ;  /* 0x0000001fff057819 */ /* 0x000fe20000011400 */
[----:B------:R-:W0:Y:S01]  /*04c0*/  SHFL.IDX PT, R2, R2, RZ, 0x1f ;  /* 0x00001fff02027589 */ /* 0x000e2200000e0000 */
[----:B------:R-:W1:Y:S01]  /*04d0*/  S2UR UR8, SR_CTAID.X ;  /* 0x00000000000879c3 */ /* 0x000e620000002500 */
[----:B------:R-:W-:Y:S02]  /*04e0*/  ELECT P0, URZ, PT ;  /* 0x00000000003f782f */ /* 0x000fe40003800000 */
[----:B------:R-:W-:Y:S01]  /*04f0*/  LEA.HI R5, R5, R0, RZ, 0x7 ;  /* 0x0000000005057211 */ /* 0x000fe200078f38ff */
[----:B------:R-:W2:Y:S01]  /*0500*/  S2R R8, SR_CTAID.Y ;  /* 0x0000000000087919 */ /* 0x000ea20000002600 */
[----:B------:R-:W-:Y:S01]  /*0510*/  ULDC UR4, c[0x0][0x150] ;  /* 0x0000540000047ab9 */ /* 0x000fe20000000800 */
[----:B------:R-:W-:Y:S01]  /*0520*/  VIADD R16, R4, 0xffffffff ;  /* 0xffffffff04107836 */ /* 0x000fe20000000000 */
[----:B------:R-:W-:Y:S01]  /*0530*/  LOP3.LUT R5, R5, 0xffffff80, RZ, 0xc0, !PT ;  /* 0xffffff8005057812 */ /* 0x000fe200078ec0ff */
[----:B------:R-:W-:Y:S01]  /*0540*/  NOP ;  /* 0x0000000000007918 */ /* 0x000fe20000000000 */
[----:B------:R-:W3:Y:S01]  /*0550*/  LDC R12, c[0x0][0x144] ;  /* 0x00005100ff0c7b82 */ /* 0x000ee20000000800 */
[----:B------:R-:W-:Y:S01]  /*0560*/  NOP ;  /* 0x0000000000007918 */ /* 0x000fe20000000000 */
[----:B------:R-:W-:Y:S01]  /*0570*/  ISETP.GE.U32.AND P6, PT, R16, 0x2, PT ;  /* 0x000000021000780c */ /* 0x000fe20003fc6070 */
[----:B------:R-:W-:Y:S01]  /*0580*/  IMAD.IADD R5, R0, 0x1, -R5 ;  /* 0x0000000100057824 */ /* 0x000fe200078e0a05 */
[----:B------:R-:W-:-:S04]  /*0590*/  ISETP.NE.AND P3, PT, R4, RZ, PT ;  /* 0x000000ff0400720c */ /* 0x000fc80003f65270 */
[----:B------:R-:W-:Y:S01]  /*05a0*/  SHF.R.S32.HI R6, RZ, 0x1f, R5 ;  /* 0x0000001fff067819 */ /* 0x000fe20000011405 */
[----:B------:R-:W4:Y:S03]  /*05b0*/  LDC R14, c[0x0][0x140] ;  /* 0x00005000ff0e7b82 */ /* 0x000f260000000800 */
[----:B------:R-:W-:Y:S02]  /*05c0*/  LEA.HI R6, R6, R5, RZ, 0x3 ;  /* 0x0000000506067211 */ /* 0x000fe400078f18ff */
[----:B0-----:R-:W-:Y:S02]  /*05d0*/  ISETP.NE.OR P0, PT, R2, RZ, !P0 ;  /* 0x000000ff0200720c */ /* 0x001fe40004705670 */
[--C-:B------:R-:W-:Y:S02]  /*05e0*/  SHF.R.S32.HI R2, RZ, 0x3, R6.reuse ;  /* 0x00000003ff027819 */ /* 0x100fe40000011406 */
[----:B------:R-:W-:-:S02]  /*05f0*/  SHF.R.S32.HI R11, RZ, 0x1f, R6 ;  /* 0x0000001fff0b7819 */ /* 0x000fc40000011406 */
[----:B------:R-:W-:Y:S02]  /*0600*/  SHF.R.S32.HI R6, RZ, 0x1f, R3 ;  /* 0x0000001fff067819 */ /* 0x000fe40000011403 */
[----:B-1----:R-:W-:Y:S02]  /*0610*/  I2FP.F32.U32 R10, UR8 ;  /* 0x00000008000a7c45 */ /* 0x002fe40008201000 */
[----:B------:R-:W-:Y:S02]  /*0620*/  LEA.HI R11, R11, R2, RZ, 0x2 ;  /* 0x000000020b0b7211 */ /* 0x000fe400078f10ff */
[----:B------:R-:W-:Y:S01]  /*0630*/  LEA.HI R6, R6, R3, RZ, 0x2 ;  /* 0x0000000306067211 */ /* 0x000fe200078f10ff */
[----:B------:R-:W-:Y:S01]  /*0640*/  FMUL R10, R10, UR4 ;  /* 0x000000040a0a7c20 */ /* 0x000fe20008400000 */
[----:B------:R-:W-:Y:S01]  /*0650*/  LOP3.LUT R11, R11, 0xfffffffc, RZ, 0xc0, !PT ;  /* 0xfffffffc0b0b7812 */ /* 0x000fe200078ec0ff */
[----:B------:R-:W-:Y:S01]  /*0660*/  VOTEU.ALL UP0, P0 ;  /* 0x00000000003f7886 */ /* 0x000fe20000000000 */
[----:B------:R-:W-:Y:S01]  /*0670*/  LOP3.LUT R6, R6, 0x3ffffffc, RZ, 0xc0, !PT ;  /* 0x3ffffffc06067812 */ /* 0x000fe200078ec0ff */
[----:B------:R-:W-:Y:S01]  /*0680*/  ULDC UR4, c[0x0][0x154] ;  /* 0x0000550000047ab9 */ /* 0x000fe20000000800 */
[----:B--2---:R-:W-:Y:S01]  /*0690*/  I2FP.F32.U32 R13, R8 ;  /* 0x00000008000d7245 */ /* 0x004fe20000201000 */
[----:B------:R-:W0:Y:S01]  /*06a0*/  F2I.U32.TRUNC.NTZ R10, R10 ;  /* 0x0000000a000a7305 */ /* 0x000e22000020f000 */
[----:B------:R-:W-:Y:S01]  /*06b0*/  IMAD.IADD R11, R2, 0x1, -R11 ;  /* 0x00000001020b7824 */ /* 0x000fe200078e0a0b */
[----:B------:R-:W1:Y:S01]  /*06c0*/  @!UP0 S2UR UR7, SR_CgaCtaId ;  /* 0x00000000000789c3 */ /* 0x000e620000008800 */
[----:B------:R-:W-:-:S02]  /*06d0*/  IMAD.IADD R6, R3, 0x1, -R6 ;  /* 0x0000000103067824 */ /* 0x000fc400078e0a06 */
[----:B------:R-:W-:Y:S01]  /*06e0*/  FMUL R13, R13, UR4 ;  /* 0x000000040d0d7c20 */ /* 0x000fe20008400000 */
[----:B------:R-:W-:Y:S01]  /*06f0*/  UMOV UR4, 0x20 ;  /* 0x0000002000047882 */ /* 0x000fe20000000000 */
[----:B------:R-:W-:Y:S01]  /*0700*/  @!UP0 UMOV UR6, 0x400 ;  /* 0x0000040000068882 */ /* 0x000fe20000000000 */
[----:B------:R-:W-:Y:S01]  /*0710*/  IMAD R6, R6, 0x4, R11 ;  /* 0x0000000406067824 */ /* 0x000fe200078e020b */
[----:B------:R-:W-:-:S04]  /*0720*/  @!UP0 UIADD3 UR4, -UR4, 0x100000, URZ ;  /* 0x0010000004048890 */ /* 0x000fc8000fffe13f */
[----:B------:R-:W-:Y:S02]  /*0730*/  @!UP0 USHF.L.U32 UR5, UR4, 0xb, URZ ;  /* 0x0000000b04058899 */ /* 0x000fe4000800063f */
[----:B------:R-:W-:Y:S01]  /*0740*/  @!UP0 USHF.L.U32 UR4, UR4, 0x1, URZ ;  /* 0x0000000104048899 */ /* 0x000fe2000800063f */
[----:B----4-:R-:W-:Y:S01]  /*0750*/  ISETP.EQ.U32.AND P2, PT, R14, 0x1, PT ;  /* 0x000000010e00780c */ /* 0x010fe20003f42070 */
[----:B------:R-:W2:Y:S01]  /*0760*/  LDC R11, c[0x0][0x148] ;  /* 0x00005200ff0b7b82 */ /* 0x000ea20000000800 */
[----:B------:R-:W4:Y:S01]  /*0770*/  F2I.U32.TRUNC.NTZ R13, R13 ;  /* 0x0000000d000d7305 */ /* 0x000f22000020f000 */
[----:B------:R-:W-:Y:S01]  /*0780*/  LEA.HI R2, R6, R6, RZ, 0x1 ;  /* 0x0000000606027211 */ /* 0x000fe200078f08ff */
[----:B------:R-:W-:Y:S01]  /*0790*/  VOTEU.ALL UP1, P0 ;  /* 0x00000000003f7886 */ /* 0x000fe20000020000 */
[----:B0-----:R-:W-:Y:S02]  /*07a0*/  IMAD.MOV R15, RZ, RZ, -R10 ;  /* 0x000000ffff0f7224 */ /* 0x001fe400078e0a0a */
[----:B------:R-:W-:-:S02]  /*07b0*/  LOP3.LUT R3, R2, 0xfffffffe, RZ, 0xc0, !PT ;  /* 0xfffffffe02037812 */ /* 0x000fc400078ec0ff */
[----:B------:R-:W-:Y:S01]  /*07c0*/  SHF.R.S32.HI R2, RZ, 0x1f, R7 ;  /* 0x0000001fff027819 */ /* 0x000fe20000011407 */
[----:B---3--:R-:W-:Y:S02]  /*07d0*/  IMAD R10, R12, R15, UR8 ;  /* 0x000000080c0a7e24 */ /* 0x008fe4000f8e020f */
[----:B------:R-:W-:Y:S01]  /*07e0*/  IMAD.IADD R3, R6, 0x1, -R3 ;  /* 0x0000000106037824 */ /* 0x000fe200078e0a03 */
[----:B------:R-:W-:-:S04]  /*07f0*/  LEA.HI R2, R2, R7, RZ, 0x2 ;  /* 0x0000000702027211 */ /* 0x000fc800078f10ff */
[----:B------:R-:W-:Y:S01]  /*0800*/  ISETP.NE.AND P4, PT, R3, R10, PT ;  /* 0x0000000a0300720c */ /* 0x000fe20003f85270 */
[----:B------:R-:W-:Y:S01]  /*0810*/  IMAD.SHL.U32 R3, R6, 0x4, RZ ;  /* 0x0000000406037824 */ /* 0x000fe200078e00ff */
[----:B------:R-:W-:Y:S01]  /*0820*/  LOP3.LUT R2, R2, 0xfffffffc, RZ, 0xc0, !PT ;  /* 0xfffffffc02027812 */ /* 0x000fe200078ec0ff */
[----:B----4-:R-:W-:Y:S01]  /*0830*/  IMAD.MOV R20, RZ, RZ, -R13 ;  /* 0x000000ffff147224 */ /* 0x010fe200078e0a0d */
[----:B-1----:R-:W-:Y:S02]  /*0840*/  @!UP0 ULEA UR6, UR7, UR6, 0x18 ;  /* 0x0000000607068291 */ /* 0x002fe4000f8ec03f */
[----:B------:R-:W-:Y:S01]  /*0850*/  LOP3.LUT R3, R6, 0xc, R3, 0x78, !PT ;  /* 0x0000000c06037812 */ /* 0x000fe200078e7803 */
[----:B------:R-:W-:Y:S01]  /*0860*/  IMAD.IADD R7, R7, 0x1, -R2 ;  /* 0x0000000107077824 */ /* 0x000fe200078e0a02 */
[----:B------:R-:W-:Y:S01]  /*0870*/  VOTEU.ALL UP0, P0 ;  /* 0x00000000003f7886 */ /* 0x000fe20000000000 */
[----:B--2---:R-:W-:Y:S01]  /*0880*/  IMAD R13, R11, R20, R8 ;  /* 0x000000140b0d7224 */ /* 0x004fe200078e0208 */
[----:B------:R-:W-:Y:S01]  /*0890*/  LOP3.LUT P0, RZ, R5, 0x7, RZ, 0xc0, !PT ;  /* 0x0000000705ff7812 */ /* 0x000fe2000780c0ff */
[----:B------:R-:W-:Y:S01]  /*08a0*/  IMAD.MOV.U32 R6, RZ, RZ, 0x1 ;  /* 0x00000001ff067424 */ /* 0x000fe200078e00ff */
[----:B------:R-:W-:-:S02]  /*08b0*/  ISETP.NE.AND P1, PT, R7, 0x3, PT ;  /* 0x000000030700780c */ /* 0x000fc40003f25270 */
[----:B------:R-:W-:Y:S02]  /*08c0*/  @P4 LEA.HI R2, R3, R3, RZ, 0x1 ;  /* 0x0000000303024211 */ /* 0x000fe400078f08ff */
[----:B------:R-:W-:Y:S01]  /*08d0*/  ISETP.EQ.OR P1, PT, R7, RZ, !P1 ;  /* 0x000000ff0700720c */ /* 0x000fe20004f22670 */
[----:B------:R-:W0:Y:S02]  /*08e0*/  FENCE.VIEW.ASYNC.S ;  /* 0x00000000000073c6 */ /* 0x000e240000000000 */
[----:B0-----:R0:W1:Y:S01]  /*08f0*/  @!UP0 SYNCS.EXCH.64 URZ, [UR6+0x130], UR4 ;  /* 0x00013004063f85b2 */ /* 0x0010620008000100 */
[----:B------:R-:W-:Y:S02]  /*0900*/  @P4 SHF.R.S32.HI R2, RZ, 0x1, R2 ;  /* 0x00000001ff024819 */ /* 0x000fe40000011402 */
[----:B------:R-:W-:Y:S02]  /*0910*/  ISETP.LT.U32.AND P0, PT, R3, 0x8, !P0 ;  /* 0x000000080300780c */ /* 0x000fe40004701070 */
[----:B------:R-:W-:-:S02]  /*0920*/  @P4 ISETP.NE.AND P5, PT, R2, R13, PT ;  /* 0x0000000d0200420c */ /* 0x000fc40003fa5270 */
[----:B------:R-:W-:Y:S02]  /*0930*/  ISETP.EQ.AND P1, PT, R4, RZ, P1 ;  /* 0x000000ff0400720c */ /* 0x000fe40000f22270 */
[----:B------:R-:W-:Y:S02]  /*0940*/  SEL R5, RZ, 0x1, !P0 ;  /* 0x00000001ff057807 */ /* 0x000fe40004000000 */
[----:B------:R-:W-:Y:S02]  /*0950*/  @P4 SEL R6, RZ, 0x1, P5 ;  /* 0x00000001ff064807 */ /* 0x000fe40002800000 */
[----:B------:R-:W-:Y:S02]  /*0960*/  SEL R2, RZ, 0x1, !P1 ;  /* 0x00000001ff027807 */ /* 0x000fe40004800000 */
[----:B------:R-:W-:Y:S01]  /*0970*/  LOP3.LUT R6, R6, R5, RZ, 0xc0, !PT ;  /* 0x0000000506067212 */ /* 0x000fe200078ec0ff */
[----:B------:R0:W2:Y:S01]  /*0980*/  @!UP1 SYNCS.EXCH.64 URZ, [UR6+0x138], UR4 ;  /* 0x00013804063f95b2 */ /* 0x0000a20008000100 */
[----:B------:R-:W-:Y:S01]  /*0990*/  SEL R2, R2, 0x2, P6 ;  /* 0x0000000202027807 */ /* 0x000fe20003000000 */
[----:B------:R-:W-:Y:S01]  /*09a0*/  NOP ;  /* 0x0000000000007918 */ /* 0x000fe20000000000 */
[----:B------:R-:W-:Y:S05]  /*09b0*/  @!P2 BRA `(.L_x_4) ;  /* 0x000000000008a947 */ /* 0x000fea0003800000 */
[----:B-12---:R-:W-:Y:S01]  /*09c0*/  UCGABAR_ARV ;  /* 0x00000000000079c7 */ /* 0x006fe20008000000 */
[----:B------:R-:W-:Y:S05]  /*09d0*/  BRA `(.L_x_5) ;  /* 0x0000000000047947 */ /* 0x000fea0003800000 */
.L_x_4:
[----:B-12---:R-:W-:Y:S01]  /*09e0*/  NOP ;  /* 0x0000000000007918 */ /* 0x006fe20000000000 */
.L_x_5:
[----:B------:R-:W1:Y:S01]  /*09f0*/  LDC R4, c[0x0][0x65c] ;  /* 0x00019700ff047b82 */ /* 0x000e620000000800 */
[----:B------:R-:W-:Y:S01]  /*0a00*/  IMAD.MOV.U32 R5, RZ, RZ, RZ ;  /* 0x000000ffff057224 */ /* 0x000fe200078e00ff */
[----:B-1----:R-:W-:Y:S01]  /*0a10*/  ISETP.NE.AND P4, PT, R4, 0x1, PT ;  /* 0x000000010400780c */ /* 0x002fe20003f85270 */
[----:B------:R-:W-:-:S12]  /*0a20*/  IMAD.U32 R4, RZ, RZ, UR8 ;  /* 0x00000008ff047e24 */ /* 0x000fd8000f8e00ff */
[----:B------:R-:W1:Y:S01]  /*0a30*/  @P4 LDC R15, c[0x0][0x10] ;  /* 0x00000400ff0f4b82 */ /* 0x000e620000000800 */
[----:B------:R-:W-:Y:S02]  /*0a40*/  @P4 IMAD.MOV.U32 R9, RZ, RZ, RZ ;  /* 0x000000ffff094224 */ /* 0x000fe400078e00ff */
[----:B------:R-:W-:-:S05]  /*0a50*/  @P4 IMAD.MOV.U32 R17, RZ, RZ, RZ ;  /* 0x000000ffff114224 */ /* 0x000fca00078e00ff */
[----:B------:R-:W2:Y:S01]  /*0a60*/  @!P4 LDC R13, c[0x0][0xc] ;  /* 0x00000300ff0dcb82 */ /* 0x000ea20000000800 */
[----:B-1----:R-:W-:-:S04]  /*0a70*/  @P4 IMAD.WIDE.U32 R14, R15, UR8, R8 ;  /* 0x000000080f0e4c25 */ /* 0x002fc8000f8e0008 */
[----:B--2---:R-:W-:-:S04]  /*0a80*/  @!P4 IMAD.WIDE.U32 R12, R8, R13, R4 ;  /* 0x0000000d080cc225 */ /* 0x004fc800078e0004 */
[----:B------:R-:W-:Y:S02]  /*0a90*/  @P4 IMAD.MOV.U32 R4, RZ, RZ, R14 ;  /* 0x000000ffff044224 */ /* 0x000fe400078e000e */
[----:B------:R-:W-:Y:S02]  /*0aa0*/  @P4 IMAD.IADD R5, R15, 0x1, R17 ;  /* 0x000000010f054824 */ /* 0x000fe400078e0211 */
[----:B------:R-:W-:Y:S02]  /*0ab0*/  @!P4 IMAD.MOV.U32 R4, RZ, RZ, R12 ;  /* 0x000000ffff04c224 */ /* 0x000fe400078e000c */
[----:B------:R-:W-:Y:S01]  /*0ac0*/  @!P4 IMAD.MOV.U32 R5, RZ, RZ, R13 ;  /* 0x000000ffff05c224 */ /* 0x000fe200078e000d */
[----:B------:R-:W-:Y:S06]  /*0ad0*/  @!P2 BRA `(.L_x_6) ;  /* 0x00000000000ca947 */ /* 0x000fec0003800000 */
[----:B------:R-:W-:Y:S01]  /*0ae0*/  UCGABAR_WAIT ;  /* 0x0000000000007dc7 */ /* 0x000fe20008000000 */
[----:B------:R-:W-:Y:S01]  /*0af0*/  CCTL.IVALL ;  /* 0x00000000ff00798f */ /* 0x000fe20002000000 */
[----:B------:R-:W-:Y:S05]  /*0b00*/  BRA `(.L_x_7) ;  /* 0x0000000000047947 */ /* 0x000fea0003800000 */
.L_x_6:
[----:B------:R-:W-:Y:S06]  /*0b10*/  BAR.SYNC.DEFER_BLOCKING 0x0 ;  /* 0x0000000000007b1d */ /* 0x000fec0000010000 */
.L_x_7:
[----:B------:R-:W-:Y:S05]  /*0b20*/  @!P3 BRA `(.L_x_8) ;  /* 0x0000004800f4b947 */ /* 0x000fea0003800000 */
[----:B------:R-:W-:-:S13]  /*0b30*/  ISETP.GT.U32.AND P0, PT, R16, 0x1, PT ;  /* 0x000000011000780c */ /* 0x000fda0003f04070 */
[----:B0-----:R-:W-:Y:S05]  /*0b40*/  @P0 EXIT ;  /* 0x000000000000094d */ /* 0x001fea0003800000 */
[----:B------:R-:W-:Y:S01]  /*0b50*/  ULDC.64 UR4, c[0x0][0x650] ;  /* 0x0001940000047ab9 */ /* 0x000fe20000000a00 */
[----:B------:R-:W-:Y:S01]  /*0b60*/  PRMT R14, RZ, 0x7610, R14 ;  /* 0x00007610ff0e7816 */ /* 0x000fe2000000000e */
[----:B------:R-:W-:Y:S01]  /*0b70*/  IMAD.MOV.U32 R71, RZ, RZ, -0x1 ;  /* 0xffffffffff477424 */ /* 0x000fe200078e00ff */
[----:B------:R-:W-:Y:S01]  /*0b80*/  ISETP.GE.U32.AND P0, PT, R4, UR4, PT ;  /* 0x0000000404007c0c */ /* 0x000fe2000bf06070 */
[----:B------:R-:W-:Y:S02]  /*0b90*/  IMAD.MOV.U32 R15, RZ, RZ, -0x1 ;  /* 0xffffffffff0f7424 */ /* 0x000fe400078e00ff */
[----:B------:R-:W-:Y:S01]  /*0ba0*/  IMAD.MOV.U32 R73, RZ, RZ, -0x1 ;  /* 0xffffffffff497424 */ /* 0x000fe200078e00ff */
[----:B------:R-:W-:-:S13]  /*0bb0*/  ISETP.GE.U32.AND.EX P0, PT, R5, UR5, PT, P0 ;  /* 0x0000000505007c0c */ /* 0x000fda000bf06100 */
[----:B------:R-:W-:Y:S05]  /*0bc0*/  @P0 BRA `(.L_x_9) ;  /* 0x0000000400240947 */ /* 0x000fea0003800000 */
[----:B------:R-:W0:Y:S01]  /*0bd0*/  LDC.64 R22, c[0x0][0x628] ;  /* 0x00018a00ff167b82 */ /* 0x000e220000000a00 */
[----:B------:R-:W-:Y:S02]  /*0be0*/  IMAD.MOV.U32 R12, RZ, RZ, R4 ;  /* 0x000000ffff0c7224 */ /* 0x000fe400078e0004 */
[----:B------:R-:W-:-:S05]  /*0bf0*/  IMAD.MOV.U32 R13, RZ, RZ, R5 ;  /* 0x000000ffff0d7224 */ /* 0x000fca00078e0005 */
[----:B------:R-:W1:Y:S08]  /*0c00*/  LDC R18, c[0x0][0x630] ;  /* 0x00018c00ff127b82 */ /* 0x000e700000000800 */
[----:B------:R-:W2:Y:S01]  /*0c10*/  LDC.64 R24, c[0x0][0x620] ;  /* 0x00018800ff187b82 */ /* 0x000ea20000000a00 */
[----:B0-----:R-:W-:-:S04]  /*0c20*/  ISETP.NE.U32.AND P0, PT, R22, RZ, PT ;  /* 0x000000ff1600720c */ /* 0x001fc80003f05070 */
[----:B------:R-:W-:-:S13]  /*0c30*/  ISETP.NE.AND.EX P0, PT, R23, RZ, PT, P0 ;  /* 0x000000ff1700720c */ /* 0x000fda0003f05300 */
[----:B-12---:R-:W-:Y:S05]  /*0c40*/  @!P0 BRA `(.L_x_10) ;  /* 0x0000000000288947 */ /* 0x006fea0003800000 */
[----:B------:R-:W0:Y:S02]  /*0c50*/  LDC R7, c[0x0][0x634] ;  /* 0x00018d00ff077b82 */ /* 0x000e240000000800 */
[----:B0-----:R-:W-:-:S05]  /*0c60*/  IADD3 R7, P0, R4, R7, RZ ;  /* 0x0000000704077210 */ /* 0x001fca0007f1e0ff */
[----:B------:R-:W-:-:S04]  /*0c70*/  IMAD.X R19, RZ, RZ, R5, P0 ;  /* 0x000000ffff137224 */ /* 0x000fc800000e0605 */
[----:B------:R-:W-:-:S04]  /*0c80*/  IMAD.WIDE.U32 R12, R19, R22, RZ ;  /* 0x00000016130c7225 */ /* 0x000fc800078e00ff */
[----:B------:R-:W-:-:S04]  /*0c90*/  IMAD.WIDE.U32 R14, P0, R7, R23, R12 ;  /* 0x00000017070e7225 */ /* 0x000fc8000780000c */
[----:B------:R-:W-:-:S04]  /*0ca0*/  IMAD.WIDE.U32 R12, R7, R22, RZ ;  /* 0x00000016070c7225 */ /* 0x000fc800078e00ff */
[----:B------:R-:W-:Y:S01]  /*0cb0*/  IMAD.X R17, RZ, RZ, RZ, P0 ;  /* 0x000000ffff117224 */ /* 0x000fe200000e06ff */
[----:B------:R-:W-:Y:S01]  /*0cc0*/  IADD3 RZ, P0, R13, R14, RZ ;  /* 0x0000000e0dff7210 */ /* 0x000fe20007f1e0ff */
[----:B------:R-:W-:-:S04]  /*0cd0*/  IMAD.MOV.U32 R16, RZ, RZ, R15 ;  /* 0x000000ffff107224 */ /* 0x000fc800078e000f */
[----:B------:R-:W-:-:S08]  /*0ce0*/  IMAD.WIDE.U32.X R12, R19, R23, R16, P0 ;  /* 0x00000017130c7225 */ /* 0x000fd000000e0410 */
.L_x_10:
[----:B------:R-:W0:Y:S01]  /*0cf0*/  LDC.64 R28, c[0x0][0x640] ;  /* 0x00019000ff1c7b82 */ /* 0x000e220000000a00 */
[--C-:B------:R-:W-:Y:S01]  /*0d00*/  SHF.R.U64 R73, R12, R18, R13.reuse ;  /* 0x000000120c497219 */ /* 0x100fe2000000120d */
[----:B------:R-:W-:Y:S01]  /*0d10*/  IMAD R27, R11, R20, R8 ;  /* 0x000000140b1b7224 */ /* 0x000fe200078e0208 */
[----:B------:R-:W-:Y:S01]  /*0d20*/  SHF.R.U32.HI R7, RZ, R18, R13 ;  /* 0x00000012ff077219 */ /* 0x000fe2000001160d */
[----:B------:R-:W-:Y:S01]  /*0d30*/  IMAD.MOV.U32 R23, RZ, RZ, 0x1 ;  /* 0x00000001ff177424 */ /* 0x000fe200078e00ff */
[----:B------:R-:W-:-:S03]  /*0d40*/  IADD3 R9, P0, RZ, -R73, RZ ;  /* 0x80000049ff097210 */ /* 0x000fc60007f1e0ff */
[----:B------:R-:W1:Y:S02]  /*0d50*/  LDC R22, c[0x0][0x618] ;  /* 0x00018600ff167b82 */ /* 0x000e640000000800 */
[----:B------:R-:W-:Y:S02]  /*0d60*/  IMAD.X R7, RZ, RZ, ~R7, P0 ;  /* 0x000000ffff077224 */ /* 0x000fe400000e0e07 */
[----:B------:R-:W-:-:S04]  /*0d70*/  IMAD.WIDE.U32 R12, R9, R24, R4 ;  /* 0x00000018090c7225 */ /* 0x000fc800078e0004 */
[----:B------:R-:W2:Y:S01]  /*0d80*/  LDC R18, c[0x0][0x608] ;  /* 0x00018200ff127b82 */ /* 0x000ea20000000800 */
[----:B------:R-:W-:Y:S02]  /*0d90*/  IMAD R14, R7, R24, RZ ;  /* 0x00000018070e7224 */ /* 0x000fe400078e02ff */
[----:B------:R-:W-:Y:S02]  /*0da0*/  IMAD.MOV.U32 R7, RZ, RZ, -0x1 ;  /* 0xffffffffff077424 */ /* 0x000fe400078e00ff */
[----:B------:R-:W-:-:S03]  /*0db0*/  IMAD R9, R9, R25, R14 ;  /* 0x0000001909097224 */ /* 0x000fc600078e020e */
[----:B------:R-:W3:Y:S01]  /*0dc0*/  LDC R26, c[0x0][0x658] ;  /* 0x00019600ff1a7b82 */ /* 0x000ee20000000800 */
[----:B------:R-:W-:Y:S01]  /*0dd0*/  IMAD.IADD R9, R13, 0x1, R9 ;  /* 0x000000010d097824 */ /* 0x000fe200078e0209 */
[----:B0-----:R-:W-:-:S04]  /*0de0*/  ISETP.NE.U32.AND P0, PT, R28, RZ, PT ;  /* 0x000000ff1c00720c */ /* 0x001fc80003f05070 */
[----:B------:R-:W-:Y:S02]  /*0df0*/  ISETP.NE.AND.EX P0, PT, R29, RZ, PT, P0 ;  /* 0x000000ff1d00720c */ /* 0x000fe40003f05300 */
[----:B------:R-:W0:Y:S01]  /*0e00*/  LDC R24, c[0x0][0x600] ;  /* 0x00018000ff187b82 */ /* 0x000e220000000800 */
[-CC-:B-1----:R-:W-:Y:S02]  /*0e10*/  SHF.R.U64 R16, R12, R22.reuse, R9.reuse ;  /* 0x000000160c107219 */ /* 0x182fe40000001209 */
[----:B------:R-:W-:-:S05]  /*0e20*/  SHF.R.U32.HI R9, RZ, R22, R9 ;  /* 0x00000016ff097219 */ /* 0x000fca0000011609 */
[----:B------:R-:W1:Y:S01]  /*0e30*/  LDC R19, c[0x0][0x648] ;  /* 0x00019200ff137b82 */ /* 0x000e620000000800 */
[-CC-:B--2---:R-:W-:Y:S02]  /*0e40*/  SHF.R.U64 R22, R16, R18.reuse, R9.reuse ;  /* 0x0000001210167219 */ /* 0x184fe40000001209 */
[----:B------:R-:W-:-:S05]  /*0e50*/  SHF.R.U32.HI R9, RZ, R18, R9 ;  /* 0x00000012ff097219 */ /* 0x000fca0000011609 */
[----:B------:R-:W2:Y:S01]  /*0e60*/  LDC R21, c[0x0][0x638] ;  /* 0x00018e00ff157b82 */ /* 0x000ea20000000800 */
[-CC-:B---3--:R-:W-:Y:S02]  /*0e70*/  SHF.R.U64 R18, R22, R26.reuse, R9.reuse ;  /* 0x0000001a16127219 */ /* 0x188fe40000001209 */
[-C--:B------:R-:W-:Y:S02]  /*0e80*/  SHF.L.U32 R7, R7, R26.reuse, RZ ;  /* 0x0000001a07077219 */ /* 0x080fe400000006ff */
[----:B------:R-:W-:Y:S01]  /*0e90*/  SHF.R.U32.HI R9, RZ, R26, R9 ;  /* 0x0000001aff097219 */ /* 0x000fe20000011609 */
[----:B------:R-:W-:Y:S01]  /*0ea0*/  IMAD.MOV.U32 R8, RZ, RZ, R18 ;  /* 0x000000ffff087224 */ /* 0x000fe200078e0012 */
[----:B------:R-:W-:Y:S01]  /*0eb0*/  LOP3.LUT R11, RZ, R7, RZ, 0x33, !PT ;  /* 0x00000007ff0b7212 */ /* 0x000fe200078e33ff */
[----:B------:R-:W3:Y:S01]  /*0ec0*/  LDC R25, c[0x0][0x610] ;  /* 0x00018400ff197b82 */ /* 0x000ee20000000800 */
[----:B------:R-:W-:Y:S05]  /*0ed0*/  @!P0 BRA `(.L_x_11) ;  /* 0x0000000000288947 */ /* 0x000fea0003800000 */
[----:B------:R-:W4:Y:S02]  /*0ee0*/  LDC R7, c[0x0][0x64c] ;  /* 0x00019300ff077b82 */ /* 0x000f240000000800 */
[----:B----4-:R-:W-:-:S05]  /*0ef0*/  IADD3 R7, P0, R18, R7, RZ ;  /* 0x0000000712077210 */ /* 0x010fca0007f1e0ff */
        /* <DEDUP_REMOVED lines=8> */
.L_x_11:
[----:B-1----:R-:W-:Y:S01]  /*0f80*/  SHF.R.U64 R9, R8, R19, R9 ;  /* 0x0000001308097219 */ /* 0x002fe20000001209 */
[----:B------:R-:W-:Y:S01]  /*0f90*/  IMAD.MOV.U32 R14, RZ, RZ, 0x1 ;  /* 0x00000001ff0e7424 */ /* 0x000fe200078e00ff */
[----:B------:R-:W-:Y:S01]  /*0fa0*/  LOP3.LUT R8, R22, R11, RZ, 0xc0, !PT ;  /* 0x0000000b16087212 */ /* 0x000fe200078ec0ff */
[----:B0-----:R-:W-:Y:S01]  /*0fb0*/  VIADD R11, R24, 0xffffffff ;  /* 0xffffffff180b7836 */ /* 0x001fe20000000000 */
[----:B------:R-:W-:Y:S01]  /*0fc0*/  SHF.L.U32 R7, R23, R26, RZ ;  /* 0x0000001a17077219 */ /* 0x000fe200000006ff */
[----:B------:R-:W-:Y:S01]  /*0fd0*/  IMAD.MOV R12, RZ, RZ, -R9 ;  /* 0x000000ffff0c7224 */ /* 0x000fe200078e0a09 */
[----:B------:R-:W-:Y:S02]  /*0fe0*/  SEL R10, R10, R27, !P4 ;  /* 0x0000001b0a0a7207 */ /* 0x000fe40006000000 */
[----:B------:R-:W-:Y:S01]  /*0ff0*/  LOP3.LUT R11, R16, R11, RZ, 0xc0, !PT ;  /* 0x0000000b100b7212 */ /* 0x000fe200078ec0ff */
[----:B------:R-:W-:Y:S02]  /*1000*/  IMAD R9, R7, R9, R8 ;  /* 0x0000000907097224 */ /* 0x000fe400078e0208 */
[----:B--2---:R-:W-:-:S02]  /*1010*/  IMAD R7, R12, R21, R18 ;  /* 0x000000150c077224 */ /* 0x004fc400078e0212 */
[----:B---3--:R-:W-:Y:S02]  /*1020*/  IMAD R10, R9, R25, R10 ;  /* 0x00000019090a7224 */ /* 0x008fe400078e020a */
[----:B------:R-:W-:-:S05]  /*1030*/  IMAD R7, R7, R24, R11 ;  /* 0x0000001807077224 */ /* 0x000fca00078e020b */
[----:B------:R-:W-:Y:S02]  /*1040*/  SEL R15, R7, R10, !P4 ;  /* 0x0000000a070f7207 */ /* 0x000fe40006000000 */
[----:B------:R-:W-:-:S07]  /*1050*/  SEL R71, R10, R7, !P4 ;  /* 0x000000070a477207 */ /* 0x000fce0006000000 */
.L_x_9:
[----:B------:R-:W-:-:S08]  /*1060*/  NOP ;  /* 0x0000000000007918 */ /* 0x000fd00000000000 */
[----:B------:R-:W0:Y:S02]  /*1070*/  USETMAXREG.TRY_ALLOC.CTAPOOL UP0, 0xe8 ;  /* 0x000000e8000079c8 */ /* 0x000e240008000600 */
[----:B0-----:R-:W-:-:S13]  /*1080*/  PLOP3.LUT P0, PT, PT, PT, UP0, 0x80, 0x0 ;  /* 0x000000000000781c */ /* 0x001fda0003f0f008 */
[----:B------:R-:W-:Y:S05]  /*1090*/  @!P0 BRA `(.L_x_9) ;  /* 0xfffffffc00f08947 */ /* 0x000fea000383ffff */
[----:B------:R-:W-:Y:S01]  /*10a0*/  ULDC.64 UR4, c[0x0][0x598] ;  /* 0x0001660000047ab9 */ /* 0x000fe20000000a00 */
[----:B------:R-:W-:Y:S01]  /*10b0*/  ULDC.64 UR16, c[0x0][0x208] ;  /* 0x0000820000107ab9 */ /* 0x000fe20000000a00 */
[----:B------:R-:W-:-:S04]  /*10c0*/  ISETP.NE.U32.AND P0, PT, RZ, UR4, PT ;  /* 0x00000004ff007c0c */ /* 0x000fc8000bf05070 */
[----:B------:R-:W-:-:S13]  /*10d0*/  ISETP.NE.AND.EX P0, PT, RZ, UR5, PT, P0 ;  /* 0x00000005ff007c0c */ /* 0x000fda000bf05300 */
[----:B------:R-:W-:Y:S05]  /*10e0*/  @!P0 BRA `(.L_x_12) ;  /* 0x00000000001c8947 */ /* 0x000fea0003800000 */
[----:B------:R-:W0:Y:S02]  /*10f0*/  LDC.64 R8, c[0x0][0x598] ;  /* 0x00016600ff087b82 */ /* 0x000e240000000a00 */
[----:B0-----:R-:W2:Y:S02]  /*1100*/  LDG.E.64 R8, desc[UR16][R8.64] ;  /* 0x0000001008087981 */ /* 0x001ea4000c1e1b00 */
[----:B--2---:R-:W-:-:S04]  /*1110*/  ISETP.NE.U32.AND P0, PT, R8, RZ, PT ;  /* 0x000000ff0800720c */ /* 0x004fc80003f05070 */
[----:B------:R-:W-:-:S13]  /*1120*/  ISETP.NE.AND.EX P0, PT, R9, RZ, PT, P0 ;  /* 0x000000ff0900720c */ /* 0x000fda0003f05300 */
[----:B------:R-:W-:Y:S05]  /*1130*/  @!P0 BRA `(.L_x_12) ;  /* 0x0000000000088947 */ /* 0x000fea0003800000 */
[----:B------:R0:W5:Y:S01]  /*1140*/  LD.E R7, desc[UR16][R8.64] ;  /* 0x0000001008077980 */ /* 0x000162000c101900 */
[----:B------:R-:W-:Y:S05]  /*1150*/  BRA `(.L_x_13) ;  /* 0x0000000000207947 */ /* 0x000fea0003800000 */
.L_x_12:
[----:B------:R-:W-:Y:S02]  /*1160*/  ULDC.64 UR4, c[0x0][0x588] ;  /* 0x0001620000047ab9 */ /* 0x000fe40000000a00 */
[----:B------:R-:W-:-:S04]  /*1170*/  ISETP.NE.U32.AND P0, PT, RZ, UR4, PT ;  /* 0x00000004ff007c0c */ /* 0x000fc8000bf05070 */
[----:B------:R-:W-:-:S13]  /*1180*/  ISETP.NE.AND.EX P0, PT, RZ, UR5, PT, P0 ;  /* 0x00000005ff007c0c */ /* 0x000fda000bf05300 */
[----:B------:R-:W-:Y:S05]  /*1190*/  @!P0 BRA `(.L_x_14) ;  /* 0x00000000000c8947 */ /* 0x000fea0003800000 */
[----:B------:R-:W0:Y:S02]  /*11a0*/  LDC.64 R8, c[0x0][0x588] ;  /* 0x00016200ff087b82 */ /* 0x000e240000000a00 */
[----:B0-----:R1:W5:Y:S01]  /*11b0*/  LDG.E R7, desc[UR16][R8.64] ;  /* 0x0000001008077981 */ /* 0x001362000c1e1900 */
[----:B------:R-:W-:Y:S05]  /*11c0*/  BRA `(.L_x_13) ;  /* 0x0000000000047947 */ /* 0x000fea0003800000 */
.L_x_14:
[----:B------:R-:W2:Y:S02]  /*11d0*/  LDC R7, c[0x0][0x580] ;  /* 0x00016000ff077b82 */ /* 0x000ea40000000800 */
.L_x_13:
[----:B------:R-:W-:Y:S02]  /*11e0*/  ULDC.64 UR4, c[0x0][0x5a0] ;  /* 0x0001680000047ab9 */ /* 0x000fe40000000a00 */
[----:B------:R-:W-:-:S04]  /*11f0*/  ISETP.NE.U32.AND P0, PT, RZ, UR4, PT ;  /* 0x00000004ff007c0c */ /* 0x000fc8000bf05070 */
[----:B------:R-:W-:-:S13]  /*1200*/  ISETP.NE.AND.EX P0, PT, RZ, UR5, PT, P0 ;  /* 0x00000005ff007c0c */ /* 0x000fda000bf05300 */
[----:B------:R-:W-:Y:S05]  /*1210*/  @!P0 BRA `(.L_x_15) ;  /* 0x00000000001c8947 */ /* 0x000fea0003800000 */
[----:B01----:R-:W0:Y:S02]  /*1220*/  LDC.64 R8, c[0x0][0x5a0] ;  /* 0x00016800ff087b82 */ /* 0x003e240000000a00 */
[----:B0-----:R-:W3:Y:S02]  /*1230*/  LDG.E.64 R8, desc[UR16][R8.64] ;  /* 0x0000001008087981 */ /* 0x001ee4000c1e1b00 */
[----:B---3--:R-:W-:-:S04]  /*1240*/  ISETP.NE.U32.AND P0, PT, R8, RZ, PT ;  /* 0x000000ff0800720c */ /* 0x008fc80003f05070 */
[----:B------:R-:W-:-:S13]  /*1250*/  ISETP.NE.AND.EX P0, PT, R9, RZ, PT, P0 ;  /* 0x000000ff0900720c */ /* 0x000fda0003f05300 */
[----:B------:R-:W-:Y:S05]  /*1260*/  @!P0 BRA `(.L_x_15) ;  /* 0x0000000000088947 */ /* 0x000fea0003800000 */
[----:B------:R0:W5:Y:S01]  /*1270*/  LD.E R12, desc[UR16][R8.64] ;  /* 0x00000010080c7980 */ /* 0x000162000c101900 */
[----:B------:R-:W-:Y:S05]  /*1280*/  BRA `(.L_x_16) ;  /* 0x0000000000207947 */ /* 0x000fea0003800000 */
.L_x_15:
[----:B------:R-:W-:Y:S02]  /*1290*/  ULDC.64 UR4, c[0x0][0x590] ;  /* 0x0001640000047ab9 */ /* 0x000fe40000000a00 */
[----:B------:R-:W-:-:S04]  /*12a0*/  ISETP.NE.U32.AND P0, PT, RZ, UR4, PT ;  /* 0x00000004ff007c0c */ /* 0x000fc8000bf05070 */
[----:B------:R-:W-:-:S13]  /*12b0*/  ISETP.NE.AND.EX P0, PT, RZ, UR5, PT, P0 ;  /* 0x00000005ff007c0c */ /* 0x000fda000bf05300 */
[----:B------:R-:W-:Y:S05]  /*12c0*/  @!P0 BRA `(.L_x_17) ;  /* 0x00000000000c8947 */ /* 0x000fea0003800000 */
[----:B------:R-:W3:Y:S02]  /*12d0*/  LDC.64 R12, c[0x0][0x590] ;  /* 0x00016400ff0c7b82 */ /* 0x000ee40000000a00 */
[----:B---3--:R3:W5:Y:S01]  /*12e0*/  LDG.E R12, desc[UR16][R12.64] ;  /* 0x000000100c0c7981 */ /* 0x008762000c1e1900 */
[----:B------:R-:W-:Y:S05]  /*12f0*/  BRA `(.L_x_16) ;  /* 0x0000000000047947 */ /* 0x000fea0003800000 */
.L_x_17:
[----:B------:R-:W4:Y:S02]  /*1300*/  LDC R12, c[0x0][0x584] ;  /* 0x00016100ff0c7b82 */ /* 0x000f240000000800 */
.L_x_16:
[----:B------:R-:W-:-:S13]  /*1310*/  LOP3.LUT P0, RZ, R14, 0xff, RZ, 0xc0, !PT ;  /* 0x000000ff0eff7812 */ /* 0x000fda000780c0ff */
[----:B------:R-:W-:Y:S05]  /*1320*/  @!P0 EXIT ;  /* 0x000000000000894d */ /* 0x000fea0003800000 */
[----:B------:R-:W-:Y:S01]  /*1330*/  ULDC UR4, c[0x0][0x28c] ;  /* 0x0000a30000047ab9 */ /* 0x000fe20000000800 */
[----:B------:R-:W-:Y:S01]  /*1340*/  LOP3.LUT R81, R2, 0x1, RZ, 0xfc, !PT ;  /* 0x0000000102517812 */ /* 0x000fe200078efcff */
[----:B------:R-:W-:-:S04]  /*1350*/  UIADD3 UR4, UR4, 0x3f, URZ ;  /* 0x0000003f04047890 */ /* 0x000fc8000fffe03f */
[----:B------:R-:W-:-:S04]  /*1360*/  USHF.R.S32.HI UR5, URZ, 0x1f, UR4 ;  /* 0x0000001f3f057899 */ /* 0x000fc80008011404 */
[----:B------:R-:W-:-:S03]  /*1370*/  ULEA.HI UR5, UR5, UR4, URZ, 0x6 ;  /* 0x0000000405057291 */ /* 0x000fc6000f8f303f */
[----:B------:R-:W-:Y:S01]  /*1380*/  UMOV UR4, URZ ;  /* 0x0000003f00047c82 */ /* 0x000fe20008000000 */
[----:B------:R-:W-:-:S03]  /*1390*/  USHF.R.S32.HI UR9, URZ, 0x6, UR5 ;  /* 0x000000063f097899 */ /* 0x000fc60008011405 */
[----:B------:R-:W-:-:S09]  /*13a0*/  UMOV UR5, URZ ;  /* 0x0000003f00057c82 */ /* 0x000fd20008000000 */
.L_x_108:
[----:B01----:R-:W-:Y:S01]  /*13b0*/  LOP3.LUT R8, R0, 0x80, RZ, 0xc0, !PT ;  /* 0x0000008000087812 */ /* 0x003fe200078ec0ff */
[----:B------:R-:W0:Y:S01]  /*13c0*/  S2UR UR13, SR_CgaCtaId ;  /* 0x00000000000d79c3 */ /* 0x000e220000008800 */
[----:B------:R-:W-:Y:S01]  /*13d0*/  UMOV UR12, 0x400 ;  /* 0x00000400000c7882 */ /* 0x000fe20000000000 */
[----:B------:R-:W-:Y:S01]  /*13e0*/  UMOV UR6, URZ ;  /* 0x0000003f00067c82 */ /* 0x000fe20008000000 */
[----:B------:R-:W-:Y:S01]  /*13f0*/  SHF.R.U32.HI R8, RZ, 0x7, R8 ;  /* 0x00000007ff087819 */ /* 0x000fe20000011608 */
[----:B------:R-:W-:Y:S01]  /*1400*/  UMOV UR7, URZ ;  /* 0x0000003f00077c82 */ /* 0x000fe20008000000 */
[----:B------:R-:W-:Y:S01]  /*1410*/  UMOV UR18, UR5 ;  /* 0x0000000500127c82 */ /* 0x000fe20008000000 */
[----:B------:R-:W-:Y:S01]  /*1420*/  CS2R R16, SRZ ;  /* 0x0000000000107805 */ /* 0x000fe2000001ff00 */
[----:B---3--:R-:W-:Y:S01]  /*1430*/  IMAD.MOV.U32 R13, RZ, RZ, RZ ;  /* 0x000000ffff0d7224 */ /* 0x008fe200078e00ff */
[----:B------:R-:W1:Y:S01]  /*1440*/  LDC R9, c[0x0][0x28c] ;  /* 0x0000a300ff097b82 */ /* 0x000e620000000800 */
[----:B------:R-:W3:Y:S01]  /*1450*/  SHFL.IDX PT, R8, R8, RZ, 0x1f ;  /* 0x00001fff08087589 */ /* 0x000ee200000e0000 */
[----:B------:R-:W-:-:S02]  /*1460*/  CS2R R18, SRZ ;  /* 0x0000000000127805 */ /* 0x000fc4000001ff00 */
[----:B------:R-:W-:Y:S02]  /*1470*/  CS2R R20, SRZ ;  /* 0x0000000000147805 */ /* 0x000fe4000001ff00 */
[----:B------:R-:W-:Y:S02]  /*1480*/  CS2R R22, SRZ ;  /* 0x0000000000167805 */ /* 0x000fe4000001ff00 */
[----:B------:R-:W-:Y:S02]  /*1490*/  CS2R R56, SRZ ;  /* 0x0000000000387805 */ /* 0x000fe4000001ff00 */
[----:B------:R-:W-:Y:S02]  /*14a0*/  CS2R R58, SRZ ;  /* 0x00000000003a7805 */ /* 0x000fe4000001ff00 */
[----:B------:R-:W-:Y:S02]  /*14b0*/  CS2R R60, SRZ ;  /* 0x00000000003c7805 */ /* 0x000fe4000001ff00 */
[----:B------:R-:W-:-:S02]  /*14c0*/  CS2R R62, SRZ ;  /* 0x00000000003e7805 */ /* 0x000fc4000001ff00 */
[----:B------:R-:W-:Y:S02]  /*14d0*/  CS2R R64, SRZ ;  /* 0x0000000000407805 */ /* 0x000fe4000001ff00 */
[----:B------:R-:W-:Y:S02]  /*14e0*/  CS2R R66, SRZ ;  /* 0x0000000000427805 */ /* 0x000fe4000001ff00 */
[----:B------:R-:W-:Y:S01]  /*14f0*/  CS2R R68, SRZ ;  /* 0x0000000000447805 */ /* 0x000fe2000001ff00 */
[----:B------:R-:W-:Y:S01]  /*1500*/  IMAD.MOV.U32 R70, RZ, RZ, RZ ;  /* 0x000000ffff467224 */ /* 0x000fe200078e00ff */
[----:B------:R-:W-:Y:S01]  /*1510*/  CS2R R74, SRZ ;  /* 0x00000000004a7805 */ /* 0x000fe2000001ff00 */
[----:B------:R-:W-:Y:S01]  /*1520*/  IMAD.MOV.U32 R72, RZ, RZ, RZ ;  /* 0x000000ffff487224 */ /* 0x000fe200078e00ff */
[----:B------:R-:W-:Y:S02]  /*1530*/  CS2R R76, SRZ ;  /* 0x00000000004c7805 */ /* 0x000fe4000001ff00 */
[----:B------:R-:W-:Y:S01]  /*1540*/  CS2R R78, SRZ ;  /* 0x00000000004e7805 */ /* 0x000fe2000001ff00 */
[----:B------:R-:W-:Y:S01]  /*1550*/  IMAD.MOV.U32 R80, RZ, RZ, RZ ;  /* 0x000000ffff507224 */ /* 0x000fe200078e00ff */
[----:B----4-:R-:W-:Y:S01]  /*1560*/  CS2R R24, SRZ ;  /* 0x0000000000187805 */ /* 0x010fe2000001ff00 */
[----:B------:R-:W-:Y:S01]  /*1570*/  IMAD.U32 R14, RZ, RZ, UR4 ;  /* 0x00000004ff0e7e24 */ /* 0x000fe2000f8e00ff */
[----:B------:R-:W-:-:S02]  /*1580*/  CS2R R26, SRZ ;  /* 0x00000000001a7805 */ /* 0x000fc4000001ff00 */
[----:B------:R-:W-:Y:S02]  /*1590*/  CS2R R28, SRZ ;  /* 0x00000000001c7805 */ /* 0x000fe4000001ff00 */
[----:B------:R-:W-:Y:S02]  /*15a0*/  CS2R R30, SRZ ;  /* 0x00000000001e7805 */ /* 0x000fe4000001ff00 */
[----:B------:R-:W-:Y:S02]  /*15b0*/  CS2R R32, SRZ ;  /* 0x0000000000207805 */ /* 0x000fe4000001ff00 */
[----:B-1----:R-:W-:Y:S02]  /*15c0*/  ISETP.GE.AND P0, PT, R9, 0x1, PT ;  /* 0x000000010900780c */ /* 0x002fe40003f06270 */
[----:B------:R-:W-:Y:S02]  /*15d0*/  CS2R R34, SRZ ;  /* 0x0000000000227805 */ /* 0x000fe4000001ff00 */
[----:B---3--:R-:W-:-:S02]  /*15e0*/  R2UR UR8, R8 ;  /* 0x00000000080872ca */ /* 0x008fc400000e0000 */
        /* <DEDUP_REMOVED lines=8> */
[----:B------:R-:W-:Y:S02]  /*1670*/  CS2R R52, SRZ ;  /* 0x0000000000347805 */ /* 0x000fe4000001ff00 */
[----:B------:R-:W-:Y:S01]  /*1680*/  CS2R R54, SRZ ;  /* 0x0000000000367805 */ /* 0x000fe2000001ff00 */
[----:B------:R-:W-:-:S04]  /*1690*/  ULEA.HI UR10, UR8, UR8, URZ, 0x1 ;  /* 0x00000008080a7291 */ /* 0x000fc8000f8f083f */
[----:B------:R-:W-:Y:S02]  /*16a0*/  ULOP3.LUT UR11, UR10, 0xffffe, URZ, 0xc0, !UPT ;  /* 0x000ffffe0a0b7892 */ /* 0x000fe4000f8ec03f */
[----:B0-----:R-:W-:Y:S02]  /*16b0*/  ULEA UR10, UR13, UR12, 0x18 ;  /* 0x0000000c0d0a7291 */ /* 0x001fe4000f8ec03f */
[----:B------:R-:W-:-:S03]  /*16c0*/  UIADD3 UR11, UR8, -UR11, URZ ;  /* 0x8000000b080b7290 */ /* 0x000fc6000fffe03f */
[----:B------:R-:W-:Y:S01]  /*16d0*/  UMOV UR8, URZ ;  /* 0x0000003f00087c82 */ /* 0x000fe20008000000 */
[----:B------:R-:W-:-:S04]  /*16e0*/  ULEA UR11, UR11, UR10, 0xc ;  /* 0x0000000a0b0b7291 */ /* 0x000fc8000f8e603f */
[----:B------:R-:W-:-:S04]  /*16f0*/  UIADD3 UR11, UR11, 0x200, URZ ;  /* 0x000002000b0b7890 */ /* 0x000fc8000fffe03f */
[----:B------:R-:W-:-:S04]  /*1700*/  USHF.R.U32.HI UR11, URZ, 0x4, UR11 ;  /* 0x000000043f0b7899 */ /* 0x000fc8000801160b */
[----:B------:R-:W-:Y:S01]  /*1710*/  ULOP3.LUT UR11, UR11, 0x3fff, URZ, 0xc0, !UPT ;  /* 0x00003fff0b0b7892 */ /* 0x000fe2000f8ec03f */
[----:B------:R-:W-:Y:S11]  /*1720*/  @!P0 BRA `(.L_x_18) ;  /* 0x0000000400748947 */ /* 0x000ff60003800000 */
[----:B------:R-:W-:-:S13]  /*1730*/  ISETP.NE.AND P1, PT, R81, 0x3, PT ;  /* 0x000000035100780c */ /* 0x000fda0003f25270 */
[----:B------:R-:W-:Y:S05]  /*1740*/  @!P1 BRA `(.L_x_19) ;  /* 0x0000000000049947 */ /* 0x000fea0003800000 */
[----:B------:R-:W-:Y:S01]  /*1750*/  BPT.TRAP 0x1 ;  /* 0x000000040000795c */ /* 0x000fe20000300000 */
.L_x_19:
[----:B------:R-:W-:Y:S01]  /*1760*/  ULEA UR6, UR5, UR10, 0x3 ;  /* 0x0000000a05067291 */ /* 0x000fe2000f8e183f */
[----:B------:R-:W-:-:S05]  /*1770*/  IMAD.U32 R8, RZ, RZ, UR4 ;  /* 0x00000004ff087e24 */ /* 0x000fca000f8e00ff */
[----:B------:R-:W-:-:S04]  /*1780*/  SHF.L.U32 R8, R8, 0x1f, RZ ;  /* 0x0000001f08087819 */ /* 0x000fc800000006ff */
[----:B------:R0:W1:Y:S01]  /*1790*/  SYNCS.PHASECHK.TRANS64.TRYWAIT P0, [UR6], R8 ;  /* 0x00000008ff0075a7 */ /* 0x0000620008000146 */
[----:B------:R-:W-:Y:S05]  /*17a0*/  @!P1 BRA `(.L_x_20) ;  /* 0x0000000000049947 */ /* 0x000fea0003800000 */
[----:B------:R-:W-:Y:S01]  /*17b0*/  BPT.TRAP 0x1 ;  /* 0x000000040000795c */ /* 0x000fe20000300000 */
.L_x_20:
[----:B-1----:R-:W-:Y:S05]  /*17c0*/  @P0 BRA `(.L_x_21) ;  /* 0x0000000000080947 */ /* 0x002fea0003800000 */
[----:B------:R-:W1:Y:S02]  /*17d0*/  SYNCS.PHASECHK.TRANS64.TRYWAIT P0, [UR6], R8 ;  /* 0x00000008ff0075a7 */ /* 0x000e640008000146 */
[----:B-1----:R-:W-:Y:S05]  /*17e0*/  @!P0 BRA `(.L_x_22) ;  /* 0x0000005c00588947 */ /* 0x002fea0003800000 */
.L_x_21:
[----:B------:R-:W-:Y:S01]  /*17f0*/  UIADD3 UR6, UR10, 0x24200, URZ ;  /* 0x000242000a067890 */ /* 0x000fe2000fffe03f */
[----:B------:R-:W-:Y:S01]  /*1800*/  WARPGROUP.ARRIVE ;  /* 0x00000000000079c5 */ /* 0x000fe20000000000 */
[----:B------:R-:W-:Y:S01]  /*1810*/  ULOP3.LUT UR12, UR11, 0x10000, URZ, 0xfc, !UPT ;  /* 0x000100000b0c7892 */ /* 0x000fe2000f8efc3f */
[----:B------:R-:W-:Y:S01]  /*1820*/  CS2R R16, SRZ ;  /* 0x0000000000107805 */ /* 0x000fe2000001ff00 */
[----:B------:R-:W-:Y:S01]  /*1830*/  USHF.R.U32.HI UR6, URZ, 0x4, UR6 ;  /* 0x000000043f067899 */ /* 0x000fe20008011606 */
[----:B------:R-:W-:Y:S01]  /*1840*/  IMAD.MOV.U32 R13, RZ, RZ, RZ ;  /* 0x000000ffff0d7224 */ /* 0x000fe200078e00ff */
[----:B------:R-:W-:Y:S01]  /*1850*/  ULEA UR12, UR5, UR12, 0x9 ;  /* 0x0000000c050c7291 */ /* 0x000fe2000f8e483f */
[----:B------:R-:W-:Y:S01]  /*1860*/  CS2R R18, SRZ ;  /* 0x0000000000127805 */ /* 0x000fe2000001ff00 */
[----:B------:R-:W-:Y:S01]  /*1870*/  ULOP3.LUT UR6, UR6, 0x3fff, URZ, 0xc0, !UPT ;  /* 0x00003fff06067892 */ /* 0x000fe2000f8ec03f */
[----:B------:R-:W-:Y:S01]  /*1880*/  CS2R R20, SRZ ;  /* 0x0000000000147805 */ /* 0x000fe2000001ff00 */
[----:B------:R-:W-:Y:S01]  /*1890*/  UMOV UR13, 0x80000020 ;  /* 0x80000020000d7882 */ /* 0x000fe20000000000 */
[----:B------:R-:W-:Y:S01]  /*18a0*/  UMOV UR15, 0x80000020 ;  /* 0x80000020000f7882 */ /* 0x000fe20000000000 */
[----:B------:R-:W-:Y:S01]  /*18b0*/  ULOP3.LUT UR6, UR6, 0x10000, URZ, 0xfc, !UPT ;  /* 0x0001000006067892 */ /* 0x000fe2000f8efc3f */
[----:B------:R-:W-:Y:S01]  /*18c0*/  CS2R R22, SRZ ;  /* 0x0000000000167805 */ /* 0x000fe2000001ff00 */
[----:B------:R-:W-:Y:S01]  /*18d0*/  ULDC UR7, c[0x0][0x50c] ;  /* 0x0001430000077ab9 */ /* 0x000fe20000000800 */
[----:B------:R-:W-:Y:S01]  /*18e0*/  CS2R R56, SRZ ;  /* 0x0000000000387805 */ /* 0x000fe2000001ff00 */
[----:B------:R-:W-:Y:S01]  /*18f0*/  ULEA UR14, UR5, UR6, 0x8 ;  /* 0x00000006050e7291 */ /* 0x000fe2000f8e403f */
[----:B------:R-:W-:Y:S01]  /*1900*/  CS2R R58, SRZ ;  /* 0x00000000003a7805 */ /* 0x000fe2000001ff00 */
[----:B------:R-:W-:Y:S01]  /*1910*/  UISETP.NE.AND UP0, UPT, UR7, 0x2, UPT ;  /* 0x000000020700788c */ /* 0x000fe2000bf05270 */
[----:B------:R-:W-:Y:S01]  /*1920*/  CS2R R60, SRZ ;  /* 0x00000000003c7805 */ /* 0x000fe2000001ff00 */
[----:B------:R-:W-:Y:S01]  /*1930*/  UMOV UR6, 0x2 ;  /* 0x0000000200067882 */ /* 0x000fe20000000000 */
[----:B------:R-:W-:Y:S01]  /*1940*/  CS2R R62, SRZ ;  /* 0x00000000003e7805 */ /* 0x000fe2000001ff00 */
[----:B------:R-:W-:Y:S01]  /*1950*/  USEL UR7, URZ, 0x1, UP0 ;  /* 0x000000013f077887 */ /* 0x000fe20008000000 */
[----:B------:R-:W-:-:S02]  /*1960*/  CS2R R64, SRZ ;  /* 0x0000000000407805 */ /* 0x000fc4000001ff00 */
[----:B------:R-:W-:Y:S01]  /*1970*/  CS2R R66, SRZ ;  /* 0x0000000000427805 */ /* 0x000fe2000001ff00 */
[----:B------:R-:W-:Y:S01]  /*1980*/  QGMMA.64x64x32.F32.E4M3.E4M3 R24, gdesc[UR12], RZ, !UPT ;  /* 0x00e000000c1879f3 */ /* 0x000fe2000c7008ff */
[----:B------:R-:W-:Y:S01]  /*1990*/  UIADD3 UR12, UR12, 0x2, URZ ;  /* 0x000000020c0c7890 */ /* 0x000fe2000fffe03f */
[----:B------:R-:W-:Y:S02]  /*19a0*/  CS2R R68, SRZ ;  /* 0x0000000000447805 */ /* 0x000fe4000001ff00 */
[----:B------:R-:W-:Y:S01]  /*19b0*/  ISETP.NE.AND P0, PT, RZ, UR7, PT ;  /* 0x00000007ff007c0c */ /* 0x000fe2000bf05270 */
[----:B------:R-:W-:Y:S01]  /*19c0*/  UIADD3 UR14, UR14, 0x2, URZ ;  /* 0x000000020e0e7890 */ /* 0x000fe2000fffe03f */
[----:B------:R-:W-:Y:S01]  /*19d0*/  IMAD.MOV.U32 R70, RZ, RZ, RZ ;  /* 0x000000ffff467224 */ /* 0x000fe200078e00ff */
[----:B------:R-:W-:Y:S01]  /*19e0*/  UMOV UR13, 0x80000020 ;  /* 0x80000020000d7882 */ /* 0x000fe20000000000 */
[----:B------:R-:W-:Y:S01]  /*19f0*/  UMOV UR15, 0x80000020 ;  /* 0x80000020000f7882 */ /* 0x000fe20000000000 */
[----:B------:R-:W-:Y:S01]  /*1a00*/  IMAD.MOV.U32 R72, RZ, RZ, RZ ;  /* 0x000000ffff487224 */ /* 0x000fe200078e00ff */
[----:B------:R-:W-:-:S02]  /*1a10*/  CS2R R74, SRZ ;  /* 0x00000000004a7805 */ /* 0x000fc4000001ff00 */
[----:B------:R-:W-:Y:S02]  /*1a20*/  CS2R R76, SRZ ;  /* 0x00000000004c7805 */ /* 0x000fe4000001ff00 */
[----:B------:R-:W-:Y:S01]  /*1a30*/  CS2R R78, SRZ ;  /* 0x00000000004e7805 */ /* 0x000fe2000001ff00 */
[----:B------:R-:W-:Y:S01]  /*1a40*/  IMAD.MOV.U32 R80, RZ, RZ, RZ ;  /* 0x000000ffff507224 */ /* 0x000fe200078e00ff */
[----:B------:R-:W-:Y:S01]  /*1a50*/  QGMMA.64x64x32.F32.E4M3.E4M3 R24, gdesc[UR12], R24, gsb0 ;  /* 0x00e000000c1879f3 */ /* 0x000fe20008000818 */
[----:B------:R-:W-:Y:S05]  /*1a60*/  @!P0 BRA `(.L_x_23) ;  /* 0x0000000000888947 */ /* 0x000fea0003800000 */
[----:B------:R-:W-:Y:S02]  /*1a70*/  WARPGROUP.DEPBAR.LE gsb0, 0x0 ;  /* 0x00008000000079c5 */ /* 0x000fe40000010000 */
[----:B------:R-:W-:-:S01]  /*1a80*/  FADD R79, RZ, R24 ;  /* 0x00000018ff4f7221 */ /* 0x000fc20000000000 */
[----:B------:R-:W-:Y:S01]  /*1a90*/  FADD R80, RZ, R25 ;  /* 0x00000019ff507221 */ /* 0x000fe20000000000 */
        /* <DEDUP_REMOVED lines=30> */
[----:B------:R-:W-:-:S06]  /*1c80*/  UMOV UR6, URZ ;  /* 0x0000003f00067c82 */ /* 0x000fcc0008000000 */
.L_x_23:
[----:B------:R-:W-:-:S04]  /*1c90*/  UIADD3 UR18, UR5, 0x1, URZ ;  /* 0x0000000105127890 */ /* 0x000fc8000fffe03f */
[----:B------:R-:W-:-:S04]  /*1ca0*/  UISETP.NE.AND UP0, UPT, UR18, 0x12, UPT ;  /* 0x000000121200788c */ /* 0x000fc8000bf05270 */
[----:B------:R-:W-:Y:S02]  /*1cb0*/  USEL UR8, URZ, 0x1, UP0 ;  /* 0x000000013f087887 */ /* 0x000fe40008000000 */
[----:B------:R-:W-:Y:S02]  /*1cc0*/  USEL UR18, UR18, URZ, UP0 ;  /* 0x0000003f12127287 */ /* 0x000fe40008000000 */
[----:B------:R-:W-:-:S06]  /*1cd0*/  ULOP3.LUT UR8, UR4, UR8, URZ, 0x3c, !UPT ;  /* 0x0000000804087292 */ /* 0x000fcc000f8e3c3f */
[----:B------:R-:W-:Y:S01]  /*1ce0*/  IMAD.U32 R14, RZ, RZ, UR8 ;  /* 0x00000008ff0e7e24 */ /* 0x000fe2000f8e00ff */
[----:B------:R-:W-:-:S06]  /*1cf0*/  UMOV UR8, 0x1 ;  /* 0x0000000100087882 */ /* 0x000fcc0000000000 */
.L_x_18:
[----:B------:R-:W-:-:S04]  /*1d00*/  UISETP.LT.AND UP0, UPT, UR9, 0x1, UPT ;  /* 0x000000010900788c */ /* 0x000fc8000bf01270 */
[----:B------:R-:W-:-:S04]  /*1d10*/  USEL UR12, UR9, 0x1, UP0 ;  /* 0x00000001090c7887 */ /* 0x000fc80008000000 */
[----:B------:R-:W-:-:S04]  /*1d20*/  UIADD3 UR12, UR9, -UR12, URZ ;  /* 0x8000000c090c7290 */ /* 0x000fc8000fffe03f */
[----:B------:R-:W-:-:S06]  /*1d30*/  UISETP.GE.AND UP0, UPT, UR12, 0x1, UPT ;  /* 0x000000010c00788c */ /* 0x000fcc000bf06270 */
[----:B------:R-:W-:-:S13]  /*1d40*/  PLOP3.LUT P0, PT, PT, PT, UP0, 0x80, 0x0 ;  /* 0x000000000000781c */ /* 0x000fda0003f0f008 */
[----:B------:R-:W-:Y:S05]  /*1d50*/  @!P0 BRA `(.L_x_24) ;  /* 0x0000000400888947 */ /* 0x000fea0003800000 */
[----:B01----:R-:W-:Y:S01]  /*1d60*/  IMAD.U32 R8, RZ, RZ, UR12 ;  /* 0x0000000cff087e24 */ /* 0x003fe2000f8e00ff */
[----:B------:R-:W-:Y:S01]  /*1d70*/  ULDC UR19, c[0x0][0x50c] ;  /* 0x0001430000137ab9 */ /* 0x000fe20000000800 */
[----:B------:R-:W-:-:S07]  /*1d80*/  IMAD.U32 R9, RZ, RZ, UR5 ;  /* 0x00000005ff097e24 */ /* 0x000fce000f8e00ff */
.L_x_32:
[----:B------:R-:W-:-:S13]  /*1d90*/  ISETP.NE.AND P1, PT, R81, 0x3, PT ;  /* 0x000000035100780c */ /* 0x000fda0003f25270 */
[----:B------:R-:W-:Y:S05]  /*1da0*/  @!P1 BRA `(.L_x_25) ;  /* 0x0000000000049947 */ /* 0x000fea0003800000 */
[----:B------:R-:W-:Y:S01]  /*1db0*/  BPT.TRAP 0x1 ;  /* 0x000000040000795c */ /* 0x000fe20000300000 */
.L_x_25:
[----:B------:R-:W0:Y:S01]  /*1dc0*/  S2UR UR12, SR_CgaCtaId ;  /* 0x00000000000c79c3 */ /* 0x000e220000008800 */
[----:B------:R-:W-:Y:S01]  /*1dd0*/  UMOV UR10, 0x400 ;  /* 0x00000400000a7882 */ /* 0x000fe20000000000 */
[----:B------:R-:W-:Y:S01]  /*1de0*/  SHF.L.U32 R10, R14, 0x1f, RZ ;  /* 0x0000001f0e0a7819 */ /* 0x000fe200000006ff */
[----:B0-----:R-:W-:-:S04]  /*1df0*/  ULEA UR10, UR12, UR10, 0x18 ;  /* 0x0000000a0c0a7291 */ /* 0x001fc8000f8ec03f */
[----:B------:R-:W-:-:S09]  /*1e00*/  ULEA UR12, UR18, UR10, 0x3 ;  /* 0x0000000a120c7291 */ /* 0x000fd2000f8e183f */
[----:B------:R0:W1:Y:S01]  /*1e10*/  SYNCS.PHASECHK.TRANS64.TRYWAIT P0, [UR12], R10 ;  /* 0x0000000aff0075a7 */ /* 0x000062000800014c */
[----:B------:R-:W-:Y:S05]  /*1e20*/  @!P1 BRA `(.L_x_26) ;  /* 0x0000000000049947 */ /* 0x000fea0003800000 */
[----:B------:R-:W-:Y:S01]  /*1e30*/  BPT.TRAP 0x1 ;  /* 0x000000040000795c */ /* 0x000fe20000300000 */
.L_x_26:
[----:B-1----:R-:W-:Y:S05]  /*1e40*/  @P0 BRA `(.L_x_27) ;  /* 0x0000000000080947 */ /* 0x002fea0003800000 */
[----:B------:R-:W1:Y:S02]  /*1e50*/  SYNCS.PHASECHK.TRANS64.TRYWAIT P0, [UR12], R10 ;  /* 0x0000000aff0075a7 */ /* 0x000e64000800014c */
[----:B-1----:R-:W-:Y:S05]  /*1e60*/  @!P0 BRA `(.L_x_28) ;  /* 0x0000005400d08947 */ /* 0x002fea0003800000 */
.L_x_27:
[----:B------:R-:W-:Y:S01]  /*1e70*/  UIADD3 UR12, UR10, 0x24200, URZ ;  /* 0x000242000a0c7890 */ /* 0x000fe2000fffe03f */
[----:B------:R-:W-:Y:S01]  /*1e80*/  WARPGROUP.ARRIVE ;  /* 0x00000000000079c5 */ /* 0x000fe20000000000 */
[----:B------:R-:W-:Y:S02]  /*1e90*/  UISETP.NE.AND UP0, UPT, UR7, URZ, UPT ;  /* 0x0000003f0700728c */ /* 0x000fe4000bf05270 */
[----:B------:R-:W-:Y:S02]  /*1ea0*/  USHF.R.U32.HI UR12, URZ, 0x4, UR12 ;  /* 0x000000043f0c7899 */ /* 0x000fe4000801160c */
[----:B------:R-:W-:Y:S02]  /*1eb0*/  USEL UR8, UR8, URZ, !UP0 ;  /* 0x0000003f08087287 */ /* 0x000fe4000c000000 */
[----:B------:R-:W-:Y:S02]  /*1ec0*/  ULOP3.LUT UR7, UR12, 0x3fff, URZ, 0xc0, !UPT ;  /* 0x00003fff0c077892 */ /* 0x000fe4000f8ec03f */
[----:B------:R-:W-:-:S02]  /*1ed0*/  ULOP3.LUT UR12, UR11, 0x10000, URZ, 0xfc, !UPT ;  /* 0x000100000b0c7892 */ /* 0x000fc4000f8efc3f */
[----:B------:R-:W-:Y:S02]  /*1ee0*/  ULOP3.LUT UR7, UR7, 0x10000, URZ, 0xfc, !UPT ;  /* 0x0001000007077892 */ /* 0x000fe4000f8efc3f */
[----:B------:R-:W-:Y:S02]  /*1ef0*/  UISETP.NE.U32.AND UP0, UPT, UR8, URZ, UPT ;  /* 0x0000003f0800728c */ /* 0x000fe4000bf05070 */
[----:B------:R-:W-:Y:S02]  /*1f00*/  ULEA UR12, UR18, UR12, 0x9 ;  /* 0x0000000c120c7291 */ /* 0x000fe4000f8e483f */
[----:B------:R-:W-:Y:S01]  /*1f10*/  ULEA UR14, UR18, UR7, 0x8 ;  /* 0x00000007120e7291 */ /* 0x000fe2000f8e403f */
[----:B------:R-:W-:Y:S01]  /*1f20*/  UMOV UR13, 0x80000020 ;  /* 0x80000020000d7882 */ /* 0x000fe20000000000 */
[----:B------:R-:W-:Y:S01]  /*1f30*/  UMOV UR15, 0x80000020 ;  /* 0x80000020000f7882 */ /* 0x000fe20000000000 */
[----:B------:R-:W-:-:S06]  /*1f40*/  UIADD3 UR6, UR6, 0x2, URZ ;  /* 0x0000000206067890 */ /* 0x000fcc000fffe03f */
[----:B------:R-:W-:Y:S01]  /*1f50*/  QGMMA.64x64x32.F32.E4M3.E4M3 R24, gdesc[UR12], R24, UP0 ;  /* 0x00e000000c1879f3 */ /* 0x000fe2000bf00818 */
[----:B------:R-:W-:Y:S02]  /*1f60*/  UIADD3 UR12, UR12, 0x2, URZ ;  /* 0x000000020c0c7890 */ /* 0x000fe4000fffe03f */
[----:B------:R-:W-:Y:S01]  /*1f70*/  UIADD3 UR14, UR14, 0x2, URZ ;  /* 0x000000020e0e7890 */ /* 0x000fe2000fffe03f */
[----:B------:R-:W-:Y:S01]  /*1f80*/  UMOV UR13, 0x80000020 ;  /* 0x80000020000d7882 */ /* 0x000fe20000000000 */
[----:B------:R-:W-:Y:S01]  /*1f90*/  UMOV UR15, 0x80000020 ;  /* 0x80000020000f7882 */ /* 0x000fe20000000000 */
[----:B------:R-:W-:-:S04]  /*1fa0*/  UISETP.NE.AND UP0, UPT, UR6, UR19, UPT ;  /* 0x000000130600728c */ /* 0x000fc8000bf05270 */
[----:B------:R-:W-:-:S06]  /*1fb0*/  USEL UR7, URZ, 0x1, UP0 ;  /* 0x000000013f077887 */ /* 0x000fcc0008000000 */
[----:B------:R-:W-:Y:S01]  /*1fc0*/  ISETP.NE.AND P0, PT, RZ, UR7, PT ;  /* 0x00000007ff007c0c */ /* 0x000fe2000bf05270 */
[----:B------:R-:W-:Y:S03]  /*1fd0*/  QGMMA.64x64x32.F32.E4M3.E4M3 R24, gdesc[UR12], R24, gsb0 ;  /* 0x00e000000c1879f3 */ /* 0x000fe60008000818 */
[----:B------:R-:W-:-:S09]  /*1fe0*/  WARPGROUP.DEPBAR.LE gsb0, 0x1 ;  /* 0x00008000000079c5 */ /* 0x000fd20000010100 */
[----:B------:R-:W-:Y:S05]  /*1ff0*/  @!P0 BRA `(.L_x_29) ;  /* 0x0000000000888947 */ /* 0x000fea0003800000 */
[----:B------:R-:W-:Y:S02]  /*2000*/  WARPGROUP.DEPBAR.LE gsb0, 0x0 ;  /* 0x00008000000079c5 */ /* 0x000fe40000010000 */
[----:B------:R-:W-:-:S01]  /*2010*/  FADD R79, R24, R79 ;  /* 0x0000004f184f7221 */ /* 0x000fc20000000000 */
[----:B------:R-:W-:Y:S01]  /*2020*/  FADD R80, R25, R80 ;  /* 0x0000005019507221 */ /* 0x000fe20000000000 */
        /* <DEDUP_REMOVED lines=30> */
[----:B------:R-:W-:-:S06]  /*2210*/  UMOV UR6, URZ ;  /* 0x0000003f00067c82 */ /* 0x000fcc0008000000 */
.L_x_29:
[----:B------:R-:W-:Y:S05]  /*2220*/  @!P1 BRA `(.L_x_30) ;  /* 0x0000000000049947 */ /* 0x000fea0003800000 */
[----:B------:R-:W-:Y:S01]  /*2230*/  BPT.TRAP 0x1 ;  /* 0x000000040000795c */ /* 0x000fe20000300000 */
.L_x_30:
[----:B------:R-:W-:-:S13]  /*2240*/  ISETP.NE.AND P0, PT, R6, RZ, PT ;  /* 0x000000ff0600720c */ /* 0x000fda0003f05270 */
[----:B01----:R-:W-:-:S05]  /*2250*/  @P0 LEA R10, R9, UR10, 0x3 ;  /* 0x0000000a090a0c11 */ /* 0x003fca000f8e18ff */
[----:B------:R-:W-:-:S05]  /*2260*/  @P0 VIADD R10, R10, 0x90 ;  /* 0x000000900a0a0836 */ /* 0x000fca0000000000 */
[----:B------:R-:W-:-:S04]  /*2270*/  @P0 PRMT R10, R3, 0x654, R10 ;  /* 0x00000654030a0816 */ /* 0x000fc8000000000a */
[----:B------:R0:W-:Y:S01]  /*2280*/  @P0 SYNCS.ARRIVE.TRANS64.RED.A1T0 RZ, [R10+URZ], RZ ;  /* 0x000000ff0aff09a7 */ /* 0x0001e2000810043f */
[----:B------:R-:W-:-:S13]  /*2290*/  ISETP.GT.U32.AND P0, PT, R2, 0x1, PT ;  /* 0x000000010200780c */ /* 0x000fda0003f04070 */
[----:B0-----:R-:W-:Y:S05]  /*22a0*/  @P0 BRA `(.L_x_31) ;  /* 0x0000000000040947 */ /* 0x001fea0003800000 */
[----:B------:R-:W-:Y:S01]  /*22b0*/  BPT.TRAP 0x1 ;  /* 0x000000040000795c */ /* 0x000fe20000300000 */
.L_x_31:
[----:B------:R-:W-:Y:S01]  /*22c0*/  UIADD3 UR18, UR18, 0x1, URZ ;  /* 0x0000000112127890 */ /* 0x000fe2000fffe03f */
[C---:B------:R-:W-:Y:S01]  /*22d0*/  ISETP.GT.AND P1, PT, R8.reuse, 0x1, PT ;  /* 0x000000010800780c */ /* 0x040fe20003f24270 */
[----:B------:R-:W-:Y:S02]  /*22e0*/  VIADD R9, R9, 0x1 ;  /* 0x0000000109097836 */ /* 0x000fe40000000000 */
[----:B------:R-:W-:Y:S01]  /*22f0*/  UISETP.NE.AND UP0, UPT, UR18, 0x12, UPT ;  /* 0x000000121200788c */ /* 0x000fe2000bf05270 */
[----:B------:R-:W-:Y:S02]  /*2300*/  VIADD R8, R8, 0xffffffff ;  /* 0xffffffff08087836 */ /* 0x000fe40000000000 */
[C---:B------:R-:W-:Y:S01]  /*2310*/  ISETP.NE.AND P0, PT, R9.reuse, 0x12, PT ;  /* 0x000000120900780c */ /* 0x040fe20003f05270 */
[----:B------:R-:W-:Y:S02]  /*2320*/  USEL UR8, URZ, 0x1, UP0 ;  /* 0x000000013f087887 */ /* 0x000fe40008000000 */
[----:B------:R-:W-:Y:S01]  /*2330*/  USEL UR18, UR18, URZ, UP0 ;  /* 0x0000003f12127287 */ /* 0x000fe20008000000 */
[----:B------:R-:W-:-:S03]  /*2340*/  SEL R9, R9, RZ, P0 ;  /* 0x000000ff09097207 */ /* 0x000fc60000000000 */
[----:B------:R-:W-:Y:S01]  /*2350*/  LOP3.LUT R14, R14, UR8, RZ, 0x3c, !PT ;  /* 0x000000080e0e7c12 */ /* 0x000fe2000f8e3cff */
[----:B------:R-:W-:Y:S01]  /*2360*/  UMOV UR8, 0x1 ;  /* 0x0000000100087882 */ /* 0x000fe20000000000 */
[----:B------:R-:W-:Y:S06]  /*2370*/  @P1 BRA `(.L_x_32) ;  /* 0xfffffff800841947 */ /* 0x000fec000383ffff */
.L_x_24:
[----:B------:R-:W-:Y:S01]  /*2380*/  UISETP.NE.AND UP0, UPT, UR6, URZ, UPT ;  /* 0x0000003f0600728c */ /* 0x000fe2000bf05270 */
[----:B01----:R-:W0:Y:S03]  /*2390*/  LDC R8, c[0x0][0x28c] ;  /* 0x0000a300ff087b82 */ /* 0x003e260000000800 */
[----:B------:R-:W-:-:S06]  /*23a0*/  USEL UR6, URZ, 0x1, !UP0 ;  /* 0x000000013f067887 */ /* 0x000fcc000c000000 */
[----:B------:R-:W-:Y:S02]  /*23b0*/  ISETP.NE.AND P0, PT, RZ, UR6, PT ;  /* 0x00000006ff007c0c */ /* 0x000fe4000bf05270 */
[----:B0-----:R-:W-:-:S11]  /*23c0*/  ISETP.GE.AND P1, PT, R8, 0x1, PT ;  /* 0x000000010800780c */ /* 0x001fd60003f26270 */
[----:B------:R-:W-:Y:S05]  /*23d0*/  @!P0 BRA `(.L_x_33) ;  /* 0x0000000000848947 */ /* 0x000fea0003800000 */
[----:B------:R-:W-:Y:S02]  /*23e0*/  WARPGROUP.DEPBAR.LE gsb0, 0x0 ;  /* 0x00008000000079c5 */ /* 0x000fe40000010000 */
[----:B------:R-:W-:Y:S01]  /*23f0*/  FADD R79, R24, R79 ;  /* 0x0000004f184f7221 */ /* 0x000fe20000000000 */
        /* <DEDUP_REMOVED lines=30> */
[----:B------:R-:W-:-:S07]  /*25e0*/  FADD R16, R16, R55 ;  /* 0x0000003710107221 */ /* 0x000fce0000000000 */
.L_x_33:
[----:B------:R-:W-:Y:S02]  /*25f0*/  WARPGROUP.DEPBAR.LE gsb0, 0x0 ;  /* 0x00008000000079c5 */ /* 0x000fe40000010000 */
[----:B------:R-:W-:Y:S05]  /*2600*/  @!P1 BRA `(.L_x_34) ;  /* 0x0000000000549947 */ /* 0x000fea0003800000 */
[----:B------:R-:W-:-:S13]  /*2610*/  ISETP.NE.AND P0, PT, R81, 0x3, PT ;  /* 0x000000035100780c */ /* 0x000fda0003f05270 */
[----:B------:R-:W-:Y:S05]  /*2620*/  @!P0 BRA `(.L_x_35) ;  /* 0x0000000000048947 */ /* 0x000fea0003800000 */
[----:B------:R-:W-:Y:S01]  /*2630*/  BPT.TRAP 0x1 ;  /* 0x000000040000795c */ /* 0x000fe20000300000 */
.L_x_35:
[----:B------:R-:W-:Y:S01]  /*2640*/  ISETP.NE.AND P0, PT, R6, RZ, PT ;  /* 0x000000ff0600720c */ /* 0x000fe20003f05270 */
[----:B------:R-:W-:Y:S01]  /*2650*/  BSSY B0, `(.L_x_36) ;  /* 0x000000e000007945 */ /* 0x000fe20003800000 */
[----:B------:R-:W-:-:S11]  /*2660*/  ISETP.GT.U32.AND P1, PT, R2, 0x1, PT ;  /* 0x000000010200780c */ /* 0x000fd60003f24070 */
[----:B------:R-:W-:Y:S05]  /*2670*/  @!P0 BRA `(.L_x_37) ;  /* 0x00000000002c8947 */ /* 0x000fea0003800000 */
[----:B------:R-:W-:-:S04]  /*2680*/  UISETP.LT.AND UP0, UPT, UR9, 0x1, UPT ;  /* 0x000000010900788c */ /* 0x000fc8000bf01270 */
[----:B------:R-:W-:-:S04]  /*2690*/  USEL UR8, UR9, 0x1, UP0 ;  /* 0x0000000109087887 */ /* 0x000fc80008000000 */
[----:B------:R-:W-:-:S04]  /*26a0*/  UIADD3 UR8, UR5, UR9, -UR8 ;  /* 0x0000000905087290 */ /* 0x000fc8000fffe808 */
[----:B------:R-:W-:-:S04]  /*26b0*/  UIMAD.WIDE.U32 UR6, UR8, 0x38e38e39, URZ ;  /* 0x38e38e39080678a5 */ /* 0x000fc8000f8e003f */
[----:B------:R-:W-:-:S04]  /*26c0*/  USHF.R.U32.HI UR6, URZ, 0x2, UR7 ;  /* 0x000000023f067899 */ /* 0x000fc80008011607 */
[----:B------:R-:W-:-:S04]  /*26d0*/  UIMAD UR8, UR6, -0x12, UR8 ;  /* 0xffffffee060878a4 */ /* 0x000fc8000f8e0208 */
[----:B------:R-:W-:-:S04]  /*26e0*/  ULEA UR8, UR8, UR10, 0x3 ;  /* 0x0000000a08087291 */ /* 0x000fc8000f8e183f */
[----:B------:R-:W-:-:S06]  /*26f0*/  UIADD3 UR8, UR8, 0x90, URZ ;  /* 0x0000009008087890 */ /* 0x000fcc000fffe03f */
[----:B------:R-:W-:-:S05]  /*2700*/  IMAD.U32 R8, RZ, RZ, UR8 ;  /* 0x00000008ff087e24 */ /* 0x000fca000f8e00ff */
[----:B------:R-:W-:-:S04]  /*2710*/  PRMT R8, R3, 0x654, R8 ;  /* 0x0000065403087816 */ /* 0x000fc80000000008 */
[----:B------:R0:W-:Y:S03]  /*2720*/  SYNCS.ARRIVE.TRANS64.RED.A1T0 RZ, [R8+URZ], RZ ;  /* 0x000000ff08ff79a7 */ /* 0x0001e6000810043f */
.L_x_37:
[----:B------:R-:W-:Y:S05]  /*2730*/  BSYNC B0 ;  /* 0x0000000000007941 */ /* 0x000fea0003800000 */
.L_x_36:
[----:B------:R-:W-:Y:S05]  /*2740*/  @P1 BRA `(.L_x_34) ;  /* 0x0000000000041947 */ /* 0x000fea0003800000 */
[----:B------:R-:W-:Y:S01]  /*2750*/  BPT.TRAP 0x1 ;  /* 0x000000040000795c */ /* 0x000fe20000300000 */
.L_x_34:
[----:B------:R-:W1:Y:S01]  /*2760*/  LDC R24, c[0x0][0x288] ;  /* 0x0000a200ff187b82 */ /* 0x000e620000000800 */
[C---:B------:R-:W-:Y:S01]  /*2770*/  LOP3.LUT R14, R0.reuse, 0x3, RZ, 0xc0, !PT ;  /* 0x00000003000e7812 */ /* 0x040fe200078ec0ff */
[----:B------:R-:W-:Y:S01]  /*2780*/  IMAD.SHL.U32 R25, R15, 0x40, RZ ;  /* 0x000000400f197824 */ /* 0x000fe200078e00ff */
[--C-:B0-----:R-:W-:Y:S01]  /*2790*/  SHF.R.U32.HI R8, RZ, 0x2, R0.reuse ;  /* 0x00000002ff087819 */ /* 0x101fe20000011600 */
[----:B------:R-:W-:Y:S01]  /*27a0*/  UIADD3 UR5, UR9, UR5, URZ ;  /* 0x0000000509057290 */ /* 0x000fe2000fffe03f */
[----:B------:R-:W-:Y:S01]  /*27b0*/  LOP3.LUT R10, R0, 0x60, RZ, 0xc0, !PT ;  /* 0x00000060000a7812 */ /* 0x000fe200078ec0ff */
[----:B------:R-:W-:Y:S01]  /*27c0*/  ULDC UR12, c[0x0][0x284] ;  /* 0x0000a100000c7ab9 */ /* 0x000fe20000000800 */
[----:B------:R-:W-:Y:S01]  /*27d0*/  SHF.R.U32.HI R11, RZ, 0x7, R0 ;  /* 0x00000007ff0b7819 */ /* 0x000fe20000011600 */
[----:B------:R-:W-:Y:S01]  /*27e0*/  UISETP.GT.U32.AND UP0, UPT, UR5, 0x11, UPT ;  /* 0x000000110500788c */ /* 0x000fe2000bf04070 */
[----:B------:R-:W-:Y:S01]  /*27f0*/  LOP3.LUT R9, R8, 0x7, RZ, 0xc0, !PT ;  /* 0x0000000708097812 */ /* 0x000fe200078ec0ff */
[----:B------:R-:W-:Y:S01]  /*2800*/  UISETP.GE.U32.AND UP1, UPT, UR9, 0x12, UPT ;  /* 0x000000120900788c */ /* 0x000fe2000bf26070 */
[----:B------:R-:W-:Y:S01]  /*2810*/  SHF.R.U32.HI R10, RZ, 0x1, R10 ;  /* 0x00000001ff0a7819 */ /* 0x000fe2000001160a */
[----:B------:R-:W-:Y:S01]  /*2820*/  UISETP.LT.U32.AND UP0, UPT, UR9, 0x12, UP0 ;  /* 0x000000120900788c */ /* 0x000fe20008701070 */
[----:B------:R-:W-:Y:S01]  /*2830*/  LOP3.LUT R8, R11, 0x1, RZ, 0xc0, !PT ;  /* 0x000000010b087812 */ /* 0x000fe200078ec0ff */
[----:B------:R-:W-:Y:S01]  /*2840*/  ULDC.64 UR10, c[0x0][0x5d0] ;  /* 0x00017400000a7ab9 */ /* 0x000fe20000000a00 */
[----:B------:R-:W-:Y:S01]  /*2850*/  IADD3 R27, RZ, -R10, -R9 ;  /* 0x8000000aff1b7210 */ /* 0x000fe20007ffe809 */
[----:B------:R-:W-:Y:S01]  /*2860*/  UIMAD.WIDE.U32 UR6, UR5, 0x38e38e39, URZ ;  /* 0x38e38e39050678a5 */ /* 0x000fe2000f8e003f */
[----:B------:R-:W-:Y:S01]  /*2870*/  SHF.R.S32.HI R32, RZ, 0x1f, R73 ;  /* 0x0000001fff207819 */ /* 0x000fe20000011449 */
[----:B------:R-:W-:Y:S01]  /*2880*/  USEL UR8, URZ, 0x1, !UP0 ;  /* 0x000000013f087887 */ /* 0x000fe2000c000000 */
[C---:B------:R-:W-:Y:S01]  /*2890*/  IMAD.SHL.U32 R26, R8.reuse, 0x40, RZ ;  /* 0x00000040081a7824 */ /* 0x040fe200078e00ff */
[----:B------:R-:W-:Y:S01]  /*28a0*/  USHF.R.U32.HI UR6, URZ, 0x2, UR7 ;  /* 0x000000023f067899 */ /* 0x000fe20008011607 */
[----:B------:R-:W-:Y:S01]  /*28b0*/  IMAD R27, R8, -0x40, R27 ;  /* 0xffffffc0081b7824 */ /* 0x000fe200078e021b */
[----:B------:R-:W-:Y:S01]  /*28c0*/  ULOP3.LUT UR4, UR4, UR8, URZ, 0x3c, !UPT ;  /* 0x0000000804047292 */ /* 0x000fe2000f8e3c3f */
[----:B------:R-:W-:Y:S01]  /*28d0*/  IMAD R8, R32, UR10, RZ ;  /* 0x0000000a20087c24 */ /* 0x000fe2000f8e02ff */
[----:B-1----:R-:W-:Y:S01]  /*28e0*/  ISETP.GE.AND P0, PT, R25, R24, PT ;  /* 0x000000181900720c */ /* 0x002fe20003f06270 */
[----:B------:R-:W-:Y:S01]  /*28f0*/  IMAD R28, R14, -0x2, R24 ;  /* 0xfffffffe0e1c7824 */ /* 0x000fe200078e0218 */
[----:B------:R-:W-:Y:S01]  /*2900*/  LOP3.LUT R11, R26, 0x40, R9, 0xe2, !PT ;  /* 0x000000401a0b7812 */ /* 0x000fe200078ee209 */
[C---:B------:R-:W-:Y:S01]  /*2910*/  IMAD.SHL.U32 R24, R71.reuse, 0x80, RZ ;  /* 0x0000008047187824 */ /* 0x040fe200078e00ff */
[----:B------:R-:W-:Y:S01]  /*2920*/  UIMAD UR5, UR6, -0x12, UR5 ;  /* 0xffffffee060578a4 */ /* 0x000fe2000f8e0205 */
[----:B------:R-:W-:Y:S01]  /*2930*/  IMAD.SHL.U32 R14, R0, 0x2, RZ ;  /* 0x00000002000e7824 */ /* 0x000fe200078e00ff */
[----:B------:R-:W-:Y:S01]  /*2940*/  @UP1 ULOP3.LUT UR4, UR4, 0x1, UR6, 0x78, !UPT ;  /* 0x0000000104041892 */ /* 0x000fe2000f8e7806 */
[----:B------:R-:W-:Y:S01]  /*2950*/  IMAD.WIDE R30, R71, 0x80, RZ ;  /* 0x00000080471e7825 */ /* 0x000fe200078e02ff */
[----:B------:R-:W-:-:S02]  /*2960*/  ISETP.GE.OR P0, PT, R24, UR12, P0 ;  /* 0x0000000c18007c0c */ /* 0x000fc40008706670 */
[----:B------:R-:W-:Y:S01]  /*2970*/  LOP3.LUT R14, R25, 0x6, R14, 0xf8, !PT ;  /* 0x00000006190e7812 */ /* 0x000fe200078ef80e */
[C---:B------:R-:W-:Y:S01]  /*2980*/  IMAD R29, R73.reuse, UR11, R8 ;  /* 0x0000000b491d7c24 */ /* 0x040fe2000f8e0208 */
[----:B------:R-:W-:Y:S01]  /*2990*/  IADD3 R27, -R24, UR12, R27 ;  /* 0x0000000c181b7c10 */ /* 0x000fe2000fffe11b */
[----:B------:R-:W-:Y:S01]  /*29a0*/  IMAD.IADD R28, R28, 0x1, -R25 ;  /* 0x000000011c1c7824 */ /* 0x000fe200078e0a19 */
[----:B------:R-:W-:Y:S01]  /*29b0*/  SHF.R.S32.HI R15, RZ, 0x1f, R14 ;  /* 0x0000001fff0f7819 */ /* 0x000fe2000001140e */
[----:B------:R-:W-:Y:S01]  /*29c0*/  IMAD.MOV.U32 R26, RZ, RZ, -0x1 ;  /* 0xffffffffff1a7424 */ /* 0x000fe200078e00ff */
[----:B------:R-:W-:Y:S01]  /*29d0*/  LOP3.LUT R33, R30, R11, R10, 0xfe, !PT ;  /* 0x0000000b1e217212 */ /* 0x000fe200078efe0a */
[----:B------:R-:W-:-:S04]  /*29e0*/  IMAD.WIDE.U32 R8, R73, UR10, R14 ;  /* 0x0000000a49087c25 */ /* 0x000fc8000f8e000e */
[----:B------:R-:W-:Y:S01]  /*29f0*/  IMAD.IADD R9, R9, 0x1, R29 ;  /* 0x0000000109097824 */ /* 0x000fe200078e021d */
[----:B------:R-:W-:Y:S06]  /*2a00*/  @P0 BRA `(.L_x_38) ;  /* 0x0000002400940947 */ /* 0x000fec0003800000 */
[----:B------:R-:W0:Y:S01]  /*2a10*/  LDC.64 R24, c[0x0][0x5c8] ;  /* 0x00017200ff187b82 */ /* 0x000e220000000a00 */
[----:B------:R-:W-:Y:S01]  /*2a20*/  ULDC.64 UR6, c[0x0][0x5c0] ;  /* 0x0001700000067ab9 */ /* 0x000fe20000000a00 */
[----:B------:R-:W-:Y:S01]  /*2a30*/  BSSY B0, `(.L_x_38) ;  /* 0x0000262000007945 */ /* 0x000fe20003800000 */
[-C--:B0-----:R-:W-:Y:S02]  /*2a40*/  IMAD R10, R31, R24.reuse, RZ ;  /* 0x000000181f0a7224 */ /* 0x081fe400078e02ff */
[----:B------:R-:W-:-:S04]  /*2a50*/  IMAD.WIDE.U32 R8, R33, R24, R8 ;  /* 0x0000001821087225 */ /* 0x000fc800078e0008 */
[----:B------:R-:W-:Y:S01]  /*2a60*/  IMAD R11, R33, R25, R10 ;  /* 0x00000019210b7224 */ /* 0x000fe200078e020a */
[----:B------:R-:W-:Y:S02]  /*2a70*/  LEA R10, P0, R24, R8, 0x3 ;  /* 0x00000008180a7211 */ /* 0x000fe400078018ff */
[----:B------:R-:W-:Y:S01]  /*2a80*/  IADD3 R8, P1, R8, UR6, RZ ;  /* 0x0000000608087c10 */ /* 0x000fe2000ff3e0ff */
[----:B------:R-:W-:Y:S01]  /*2a90*/  IMAD.IADD R9, R9, 0x1, R11 ;  /* 0x0000000109097824 */ /* 0x000fe200078e020b */
[----:B------:R-:W-:-:S04]  /*2aa0*/  IADD3 R10, P2, R10, UR6, RZ ;  /* 0x000000060a0a7c10 */ /* 0x000fc8000ff5e0ff */
[----:B------:R-:W-:Y:S02]  /*2ab0*/  LEA.HI.X R11, R24, R9, R25, 0x3, P0 ;  /* 0x00000009180b7211 */ /* 0x000fe400000f1c19 */
[----:B----45:R-:W-:Y:S02]  /*2ac0*/  FSETP.NEU.AND P0, PT, R12, RZ, PT ;  /* 0x000000ff0c00720b */ /* 0x030fe40003f0d000 */
[----:B------:R-:W-:Y:S02]  /*2ad0*/  IADD3.X R9, R9, UR7, RZ, P1, !PT ;  /* 0x0000000709097c10 */ /* 0x000fe40008ffe4ff */
[----:B------:R-:W-:-:S09]  /*2ae0*/  IADD3.X R11, R11, UR7, RZ, P2, !PT ;  /* 0x000000070b0b7c10 */ /* 0x000fd200097fe4ff */
[----:B------:R-:W-:Y:S05]  /*2af0*/  @!P0 BRA `(.L_x_39) ;  /* 0x0000001c00148947 */ /* 0x000fea0003800000 */
[----:B------:R-:W-:Y:S01]  /*2b00*/  ULDC.64 UR6, c[0x0][0x5b8] ;  /* 0x00016e0000067ab9 */ /* 0x000fe20000000a00 */
[----:B------:R-:W-:Y:S01]  /*2b10*/  ISETP.GE.AND P0, PT, R28, 0x1, PT ;  /* 0x000000011c00780c */ /* 0x000fe20003f06270 */
[----:B------:R-:W-:Y:S01]  /*2b20*/  IMAD R32, R32, UR6, RZ ;  /* 0x0000000620207c24 */ /* 0x000fe2000f8e02ff */
[----:B------:R-:W-:Y:S01]  /*2b30*/  ULDC.64 UR10, c[0x0][0x5a8] ;  /* 0x00016a00000a7ab9 */ /* 0x000fe20000000a00 */
[----:B------:R-:W-:Y:S01]  /*2b40*/  IMAD.WIDE.U32 R24, R73, UR6, R14 ;  /* 0x0000000649187c25 */ /* 0x000fe2000f8e000e */
[----:B------:R-:W-:Y:S01]  /*2b50*/  ISETP.LT.OR P3, PT, R27, 0x1, !P0 ;  /* 0x000000011b00780c */ /* 0x000fe20004761670 */
[----:B------:R-:W-:Y:S02]  /*2b60*/  BSSY B1, `(.L_x_40) ;  /* 0x000000c000017945 */ /* 0x000fe40003800000 */
[----:B------:R-:W-:Y:S01]  /*2b70*/  IMAD R73, R73, UR7, R32 ;  /* 0x0000000749497c24 */ /* 0x000fe2000f8e0220 */
[----:B------:R-:W-:Y:S02]  /*2b80*/  ULDC.64 UR6, c[0x0][0x5b0] ;  /* 0x00016c0000067ab9 */ /* 0x000fe40000000a00 */
[----:B------:R-:W-:-:S02]  /*2b90*/  IMAD R29, R31, UR6, RZ ;  /* 0x000000061f1d7c24 */ /* 0x000fc4000f8e02ff */
[----:B------:R-:W-:Y:S02]  /*2ba0*/  IMAD.IADD R25, R25, 0x1, R73 ;  /* 0x0000000119197824 */ /* 0x000fe400078e0249 */
[C---:B------:R-:W-:Y:S02]  /*2bb0*/  IMAD R29, R33.reuse, UR7, R29 ;  /* 0x00000007211d7c24 */ /* 0x040fe4000f8e021d */
[----:B------:R-:W-:-:S03]  /*2bc0*/  IMAD.WIDE.U32 R14, R33, UR6, R24 ;  /* 0x00000006210e7c25 */ /* 0x000fc6000f8e0018 */
[----:B------:R-:W-:-:S04]  /*2bd0*/  IADD3 R14, P1, R14, UR10, RZ ;  /* 0x0000000a0e0e7c10 */ /* 0x000fc8000ff3e0ff */
[--C-:B------:R-:W-:Y:S02]  /*2be0*/  IADD3.X R15, R15, UR11, R29.reuse, P1, !PT ;  /* 0x0000000b0f0f7c10 */ /* 0x100fe40008ffe41d */
[----:B------:R-:W-:Y:S01]  /*2bf0*/  PRMT R29, RZ, 0x7610, R29 ;  /* 0x00007610ff1d7816 */ /* 0x000fe2000000001d */
[----:B------:R-:W-:Y:S06]  /*2c00*/  @P3 BRA `(.L_x_41) ;  /* 0x0000000000043947 */ /* 0x000fec0003800000 */
[----:B------:R0:W5:Y:S02]  /*2c10*/  LDG.E.U8 R29, desc[UR16][R14.64] ;  /* 0x000000100e1d7981 */ /* 0x000164000c1e1100 */
.L_x_41:
[----:B------:R-:W-:Y:S05]  /*2c20*/  BSYNC B1 ;  /* 0x0000000000017941 */ /* 0x000fea0003800000 */
.L_x_40:
[----:B-----5:R-:W-:Y:S01]  /*2c30*/  LOP3.LUT R29, R29, 0xff, RZ, 0xc0, !PT ;  /* 0x000000ff1d1d7812 */ /* 0x020fe200078ec0ff */
[----:B------:R-:W-:Y:S01]  /*2c40*/  BSSY B1, `(.L_x_42) ;  /* 0x000000c000017945 */ /* 0x000fe20003800000 */
[----:B------:R-:W-:Y:S02]  /*2c50*/  ISETP.GE.AND P1, PT, R28, 0x2, PT ;  /* 0x000000021c00780c */ /* 0x000fe40003f26270 */
[----:B------:R-:W-:Y:S02]  /*2c60*/  F2FP.F16.E4M3.UNPACK_B R29, R29 ;  /* 0x0000001dff1d723e */ /* 0x000fe400020006ff */
[----:B------:R-:W-:-:S03]  /*2c70*/  ISETP.LT.OR P2, PT, R27, 0x1, !P1 ;  /* 0x000000011b00780c */ /* 0x000fc60004f41670 */
[----:B------:R-:W-:-:S05]  /*2c80*/  HADD2.F32 R29, -RZ, R29.H0_H0 ;  /* 0x2000001dff1d7230 */ /* 0x000fca0000004100 */
[----:B------:R-:W-:Y:S01]  /*2c90*/  FMUL R32, R29, R12 ;  /* 0x0000000c1d207220 */ /* 0x000fe20000400000 */
[----:B------:R-:W-:-:S03]  /*2ca0*/  PRMT R29, RZ, 0x7610, R29 ;  /* 0x00007610ff1d7816 */ /* 0x000fc6000000001d */
[----:B--2---:R-:W-:-:S05]  /*2cb0*/  FFMA R32, R79, R7, R32 ;  /* 0x000000074f207223 */ /* 0x004fca0000000020 */
[----:B------:R-:W-:-:S05]  /*2cc0*/  F2FP.SATFINITE.E4M3.F32.PACK_AB_MERGE_C R35, RZ, R32, RZ ;  /* 0x00000020ff23723e */ /* 0x000fca00048070ff */
[----:B------:R1:W-:Y:S01]  /*2cd0*/  @!P3 STG.E.U8 desc[UR16][R8.64], R35 ;  /* 0x000000230800b986 */ /* 0x0003e2000c101110 */
[----:B------:R-:W-:Y:S05]  /*2ce0*/  @P2 BRA `(.L_x_43) ;  /* 0x0000000000042947 */ /* 0x000fea0003800000 */
[----:B------:R2:W5:Y:S02]  /*2cf0*/  LDG.E.U8 R29, desc[UR16][R14.64+0x1] ;  /* 0x000001100e1d7981 */ /* 0x000564000c1e1100 */
.L_x_43:
[----:B------:R-:W-:Y:S05]  /*2d00*/  BSYNC B1 ;  /* 0x0000000000017941 */ /* 0x000fea0003800000 */
.L_x_42:
[----:B-----5:R-:W-:Y:S01]  /*2d10*/  LOP3.LUT R29, R29, 0xff, RZ, 0xc0, !PT ;  /* 0x000000ff1d1d7812 */ /* 0x020fe200078ec0ff */
[----:B------:R-:W-:Y:S01]  /*2d20*/  BSSY B1, `(.L_x_44) ;  /* 0x0000012000017945 */ /* 0x000fe20003800000 */
[----:B------:R-:W-:Y:S02]  /*2d30*/  IADD3 R33, P3, R33, 0x8, RZ ;  /* 0x0000000821217810 */ /* 0x000fe40007f7e0ff */
[----:B------:R-:W-:Y:S02]  /*2d40*/  F2FP.F16.E4M3.UNPACK_B R29, R29 ;  /* 0x0000001dff1d723e */ /* 0x000fe400020006ff */
[----:B------:R-:W-:Y:S01]  /*2d50*/  ISETP.LT.OR P0, PT, R27, 0x9, !P0 ;  /* 0x000000091b00780c */ /* 0x000fe20004701670 */
[----:B------:R-:W-:Y:S02]  /*2d60*/  IMAD.X R30, RZ, RZ, R31, P3 ;  /* 0x000000ffff1e7224 */ /* 0x000fe400018e061f */
[----:B------:R-:W-:Y:S02]  /*2d70*/  HADD2.F32 R29, -RZ, R29.H0_H0 ;  /* 0x2000001dff1d7230 */ /* 0x000fe40000004100 */
[----:B------:R-:W-:-:S02]  /*2d80*/  IMAD R30, R30, UR6, RZ ;  /* 0x000000061e1e7c24 */ /* 0x000fc4000f8e02ff */
[----:B------:R-:W-:-:S04]  /*2d90*/  IMAD.WIDE.U32 R24, R33, UR6, R24 ;  /* 0x0000000621187c25 */ /* 0x000fc8000f8e0018 */
[----:B------:R-:W-:Y:S01]  /*2da0*/  FMUL R29, R29, R12 ;  /* 0x0000000c1d1d7220 */ /* 0x000fe20000400000 */
[----:B------:R-:W-:-:S03]  /*2db0*/  IMAD R33, R33, UR7, R30 ;  /* 0x0000000721217c24 */ /* 0x000fc6000f8e021e */
[----:B------:R-:W-:Y:S01]  /*2dc0*/  FFMA R29, R80, R7, R29 ;  /* 0x00000007501d7223 */ /* 0x000fe2000000001d */
[----:B------:R-:W-:-:S04]  /*2dd0*/  IADD3 R24, P3, R24, UR10, RZ ;  /* 0x0000000a18187c10 */ /* 0x000fc8000ff7e0ff */
[----:B------:R-:W-:Y:S02]  /*2de0*/  F2FP.SATFINITE.E4M3.F32.PACK_AB_MERGE_C R31, RZ, R29, RZ ;  /* 0x0000001dff1f723e */ /* 0x000fe400048070ff */
[----:B------:R-:W-:Y:S02]  /*2df0*/  IADD3.X R25, R25, UR11, R33, P3, !PT ;  /* 0x0000000b19197c10 */ /* 0x000fe40009ffe421 */
[----:B------:R-:W-:Y:S01]  /*2e00*/  PRMT R29, RZ, 0x7610, R29 ;  /* 0x00007610ff1d7816 */ /* 0x000fe2000000001d */
[----:B------:R3:W-:Y:S01]  /*2e10*/  @!P2 STG.E.U8 desc[UR16][R8.64+0x1], R31 ;  /* 0x0000011f0800a986 */ /* 0x0007e2000c101110 */
[----:B------:R-:W-:Y:S05]  /*2e20*/  @P0 BRA `(.L_x_45) ;  /* 0x0000000000040947 */ /* 0x000fea0003800000 */
[----:B------:R4:W5:Y:S02]  /*2e30*/  LDG.E.U8 R29, desc[UR16][R24.64] ;  /* 0x00000010181d7981 */ /* 0x000964000c1e1100 */
.L_x_45:
[----:B------:R-:W-:Y:S05]  /*2e40*/  BSYNC B1 ;  /* 0x0000000000017941 */ /* 0x000fea0003800000 */
.L_x_44:
[----:B-----5:R-:W-:Y:S01]  /*2e50*/  LOP3.LUT R29, R29, 0xff, RZ, 0xc0, !PT ;  /* 0x000000ff1d1d7812 */ /* 0x020fe200078ec0ff */
[----:B------:R-:W-:Y:S01]  /*2e60*/  BSSY B1, `(.L_x_46) ;  /* 0x000000b000017945 */ /* 0x000fe20003800000 */
[----:B------:R-:W-:Y:S02]  /*2e70*/  ISETP.LT.OR P1, PT, R27, 0x9, !P1 ;  /* 0x000000091b00780c */ /* 0x000fe40004f21670 */
[----:B------:R-:W-:-:S05]  /*2e80*/  F2FP.F16.E4M3.UNPACK_B R29, R29 ;  /* 0x0000001dff1d723e */ /* 0x000fca00020006ff */
[----:B------:R-:W-:-:S05]  /*2e90*/  HADD2.F32 R29, -RZ, R29.H0_H0 ;  /* 0x2000001dff1d7230 */ /* 0x000fca0000004100 */
[----:B------:R-:W-:Y:S01]  /*2ea0*/  FMUL R30, R29, R12 ;  /* 0x0000000c1d1e7220 */ /* 0x000fe20000400000 */
[----:B------:R-:W-:-:S03]  /*2eb0*/  PRMT R29, RZ, 0x7610, R29 ;  /* 0x00007610ff1d7816 */ /* 0x000fc6000000001d */
[----:B------:R-:W-:-:S05]  /*2ec0*/  FFMA R30, R77, R7, R30 ;  /* 0x000000074d1e7223 */ /* 0x000fca000000001e */
[----:B---3--:R-:W-:-:S05]  /*2ed0*/  F2FP.SATFINITE.E4M3.F32.PACK_AB_MERGE_C R31, RZ, R30, RZ ;  /* 0x0000001eff1f723e */ /* 0x008fca00048070ff */
[----:B------:R3:W-:Y:S01]  /*2ee0*/  @!P0 STG.E.U8 desc[UR16][R10.64], R31 ;  /* 0x0000001f0a008986 */ /* 0x0007e2000c101110 */
[----:B------:R-:W-:Y:S05]  /*2ef0*/  @P1 BRA `(.L_x_47) ;  /* 0x0000000000041947 */ /* 0x000fea0003800000 */
[----:B------:R0:W5:Y:S02]  /*2f00*/  LDG.E.U8 R29, desc[UR16][R24.64+0x1] ;  /* 0x00000110181d7981 */ /* 0x000164000c1e1100 */
.L_x_47:
[----:B------:R-:W-:Y:S05]  /*2f10*/  BSYNC B1 ;  /* 0x0000000000017941 */ /* 0x000fea0003800000 */
.L_x_46:
[----:B-----5:R-:W-:Y:S01]  /*2f20*/  LOP3.LUT R29, R29, 0xff, RZ, 0xc0, !PT ;  /* 0x000000ff1d1d7812 */ /* 0x020fe200078ec0ff */
[----:B------:R-:W-:Y:S01]  /*2f30*/  BSSY B1, `(.L_x_48) ;  /* 0x000000c000017945 */ /* 0x000fe20003800000 */
[----:B------:R-:W-:Y:S02]  /*2f40*/  ISETP.GE.AND P0, PT, R28, 0x9, PT ;  /* 0x000000091c00780c */ /* 0x000fe40003f06270 */
[----:B------:R-:W-:Y:S02]  /*2f50*/  F2FP.F16.E4M3.UNPACK_B R29, R29 ;  /* 0x0000001dff1d723e */ /* 0x000fe400020006ff */
[----:B------:R-:W-:-:S03]  /*2f60*/  ISETP.LT.OR P2, PT, R27, 0x1, !P0 ;  /* 0x000000011b00780c */ /* 0x000fc60004741670 */
[----:B------:R-:W-:-:S05]  /*2f70*/  HADD2.F32 R29, -RZ, R29.H0_H0 ;  /* 0x2000001dff1d7230 */ /* 0x000fca0000004100 */
[----:B------:R-:W-:-:S04]  /*2f80*/  FMUL R29, R29, R12 ;  /* 0x0000000c1d1d7220 */ /* 0x000fc80000400000 */
[----:B------:R-:W-:-:S05]  /*2f90*/  FFMA R29, R78, R7, R29 ;  /* 0x000000074e1d7223 */ /* 0x000fca000000001d */
[----:B---3--:R-:W-:Y:S02]  /*2fa0*/  F2FP.SATFINITE.E4M3.F32.PACK_AB_MERGE_C R31, RZ, R29, RZ ;  /* 0x0000001dff1f723e */ /* 0x008fe400048070ff */
[----:B------:R-:W-:-:S03]  /*2fb0*/  PRMT R29, RZ, 0x7610, R29 ;  /* 0x00007610ff1d7816 */ /* 0x000fc6000000001d */
[----:B------:R3:W-:Y:S01]  /*2fc0*/  @!P1 STG.E.U8 desc[UR16][R10.64+0x1], R31 ;  /* 0x0000011f0a009986 */ /* 0x0007e2000c101110 */
[----:B------:R-:W-:Y:S05]  /*2fd0*/  @P2 BRA `(.L_x_49) ;  /* 0x0000000000042947 */ /* 0x000fea0003800000 */
[----:B------:R0:W5:Y:S02]  /*2fe0*/  LDG.E.U8 R29, desc[UR16][R14.64+0x8] ;  /* 0x000008100e1d7981 */ /* 0x000164000c1e1100 */
.L_x_49:
[----:B------:R-:W-:Y:S05]  /*2ff0*/  BSYNC B1 ;  /* 0x0000000000017941 */ /* 0x000fea0003800000 */
.L_x_48:
        /* <DEDUP_REMOVED lines=13> */
.L_x_51:
[----:B------:R-:W-:Y:S05]  /*30d0*/  BSYNC B1 ;  /* 0x0000000000017941 */ /* 0x000fea0003800000 */
.L_x_50:
[----:B-----5:R-:W-:Y:S01]  /*30e0*/  LOP3.LUT R29, R29, 0xff, RZ, 0xc0, !PT ;  /* 0x000000ff1d1d7812 */ /* 0x020fe200078ec0ff */
[----:B------:R-:W-:Y:S01]  /*30f0*/  BSSY B1, `(.L_x_52) ;  /* 0x000000b000017945 */ /* 0x000fe20003800000 */
[----:B------:R-:W-:Y:S02]  /*3100*/  ISETP.LT.OR P0, PT, R27, 0x9, !P0 ;  /* 0x000000091b00780c */ /* 0x000fe40004701670 */
[----:B------:R-:W-:-:S05]  /*3110*/  F2FP.F16.E4M3.UNPACK_B R29, R29 ;  /* 0x0000001dff1d723e */ /* 0x000fca00020006ff */
        /* <DEDUP_REMOVED lines=8> */
.L_x_53:
[----:B------:R-:W-:Y:S05]  /*31a0*/  BSYNC B1 ;  /* 0x0000000000017941 */ /* 0x000fea0003800000 */
.L_x_52:
        /* <DEDUP_REMOVED lines=12> */
.L_x_55:
[----:B------:R-:W-:Y:S05]  /*3270*/  BSYNC B1 ;  /* 0x0000000000017941 */ /* 0x000fea0003800000 */
.L_x_54:
        /* <DEDUP_REMOVED lines=13> */
.L_x_57:
[----:B------:R-:W-:Y:S05]  /*3350*/  BSYNC B1 ;  /* 0x0000000000017941 */ /* 0x000fea0003800000 */
.L_x_56:
        /* <DEDUP_REMOVED lines=13> */
.L_x_59:
[----:B------:R-:W-:Y:S05]  /*3430*/  BSYNC B1 ;  /* 0x0000000000017941 */ /* 0x000fea0003800000 */
.L_x_58:
        /* <DEDUP_REMOVED lines=12> */
.L_x_61:
[----:B------:R-:W-:Y:S05]  /*3500*/  BSYNC B1 ;  /* 0x0000000000017941 */ /* 0x000fea0003800000 */
.L_x_60:
        /* <DEDUP_REMOVED lines=12> */
.L_x_63:
[----:B------:R-:W-:Y:S05]  /*35d0*/  BSYNC B1 ;  /* 0x0000000000017941 */ /* 0x000fea0003800000 */
.L_x_62:
        /* <DEDUP_REMOVED lines=13> */
.L_x_65:
[----:B------:R-:W-:Y:S05]  /*36b0*/  BSYNC B1 ;  /* 0x0000000000017941 */ /* 0x000fea0003800000 */
.L_x_64:
        /* <DEDUP_REMOVED lines=13> */
.L_x_67:
[----:B------:R-:W-:Y:S05]  /*3790*/  BSYNC B1 ;  /* 0x0000000000017941 */ /* 0x000fea0003800000 */
.L_x_66:
        /* <DEDUP_REMOVED lines=12> */
.L_x_69:
[----:B------:R-:W-:Y:S05]  /*3860*/  BSYNC B1 ;  /* 0x0000000000017941 */ /* 0x000fea0003800000 */
.L_x_68:
        /* <DEDUP_REMOVED lines=12> */
.L_x_71:
[----:B------:R-:W-:Y:S05]  /*3930*/  BSYNC B1 ;  /* 0x0000000000017941 */ /* 0x000fea0003800000 */
.L_x_70:
        /* <DEDUP_REMOVED lines=13> */
.L_x_73:
[----:B------:R-:W-:Y:S05]  /*3a10*/  BSYNC B1 ;  /* 0x0000000000017941 */ /* 0x000fea0003800000 */
.L_x_72:
        /* <DEDUP_REMOVED lines=13> */
.L_x_75:
[----:B------:R-:W-:Y:S05]  /*3af0*/  BSYNC B1 ;  /* 0x0000000000017941 */ /* 0x000fea0003800000 */
.L_x_74:
        /* <DEDUP_REMOVED lines=12> */
.L_x_77:
[----:B------:R-:W-:Y:S05]  /*3bc0*/  BSYNC B1 ;  /* 0x0000000000017941 */ /* 0x000fea0003800000 */
.L_x_76:
        /* <DEDUP_REMOVED lines=12> */
.L_x_79:
[----:B------:R-:W-:Y:S05]  /*3c90*/  BSYNC B1 ;  /* 0x0000000000017941 */ /* 0x000fea0003800000 */
.L_x_78:
        /* <DEDUP_REMOVED lines=13> */
.L_x_81:
[----:B------:R-:W-:Y:S05]  /*3d70*/  BSYNC B1 ;  /* 0x0000000000017941 */ /* 0x000fea0003800000 */
.L_x_80:
        /* <DEDUP_REMOVED lines=13> */
.L_x_83:
[----:B------:R-:W-:Y:S05]  /*3e50*/  BSYNC B1 ;  /* 0x0000000000017941 */ /* 0x000fea0003800000 */
.L_x_82:
        /* <DEDUP_REMOVED lines=12> */
.L_x_85:
[----:B------:R-:W-:Y:S05]  /*3f20*/  BSYNC B1 ;  /* 0x0000000000017941 */ /* 0x000fea0003800000 */
.L_x_84:
[----:B-----5:R-:W-:Y:S01]  /*3f30*/  LOP3.LUT R29, R29, 0xff, RZ, 0xc0, !PT ;  /* 0x000000ff1d1d7812 */ /* 0x020fe200078ec0ff */
[----:B------:R-:W-:Y:S01]  /*3f40*/  BSSY B1, `(.L_x_86) ;  /* 0x000000b000017945 */ /* 0x000fe20003800000 */
[----:B------:R-:W-:Y:S02]  /*3f50*/  ISETP.LT.OR P1, PT, R27, 0x9, !P1 ;  /* 0x000000091b00780c */ /* 0x000fe40004f21670 */
[----:B------:R-:W-:-:S05]  /*3f60*/  F2FP.F16.E4M3.UNPACK_B R29, R29 ;  /* 0x0000001dff1d723e */ /* 0x000fca00020006ff */
[----:B------:R-:W-:-:S05]  /*3f70*/  HADD2.F32 R29, -RZ, R29.H0_H0 ;  /* 0x2000001dff1d7230 */ /* 0x000fca0000004100 */
[----:B------:R-:W-:-:S04]  /*3f80*/  FMUL R30, R29, R12 ;  /* 0x0000000c1d1e7220 */ /* 0x000fc80000400000 */
[----:B------:R-:W-:Y:S01]  /*3f90*/  FFMA R30, R23, R7, R30 ;  /* 0x00000007171e7223 */ /* 0x000fe2000000001e */
[----:B------:R-:W-:-:S04]  /*3fa0*/  PRMT R23, RZ, 0x7610, R23 ;  /* 0x00007610ff177816 */ /* 0x000fc80000000017 */
[----:B------:R-:W-:-:S05]  /*3fb0*/  F2FP.SATFINITE.E4M3.F32.PACK_AB_MERGE_C R29, RZ, R30, RZ ;  /* 0x0000001eff1d723e */ /* 0x000fca00048070ff */
[----:B------:R0:W-:Y:S01]  /*3fc0*/  @!P0 STG.E.U8 desc[UR16][R10.64+0x28], R29 ;  /* 0x0000281d0a008986 */ /* 0x0001e2000c101110 */
[----:B------:R-:W-:Y:S05]  /*3fd0*/  @P1 BRA `(.L_x_87) ;  /* 0x0000000000041947 */ /* 0x000fea0003800000 */
[----:B------:R0:W5:Y:S02]  /*3fe0*/  LDG.E.U8 R23, desc[UR16][R24.64+0x29] ;  /* 0x0000291018177981 */ /* 0x000164000c1e1100 */
.L_x_87:
[----:B------:R-:W-:Y:S05]  /*3ff0*/  BSYNC B1 ;  /* 0x0000000000017941 */ /* 0x000fea0003800000 */
.L_x_86:
        /* <DEDUP_REMOVED lines=8> */
[----:B0-----:R-:W-:Y:S02]  /*4080*/  F2FP.SATFINITE.E4M3.F32.PACK_AB_MERGE_C R29, RZ, R23, RZ ;  /* 0x00000017ff1d723e */ /* 0x001fe400048070ff */
[----:B------:R-:W-:-:S03]  /*4090*/  PRMT R23, RZ, 0x7610, R23 ;  /* 0x00007610ff177816 */ /* 0x000fc60000000017 */
[----:B------:R0:W-:Y:S01]  /*40a0*/  @!P1 STG.E.U8 desc[UR16][R10.64+0x29], R29 ;  /* 0x0000291d0a009986 */ /* 0x0001e2000c101110 */
[----:B------:R-:W-:Y:S05]  /*40b0*/  @P2 BRA `(.L_x_89) ;  /* 0x0000000000042947 */ /* 0x000fea0003800000 */
[----:B------:R0:W5:Y:S02]  /*40c0*/  LDG.E.U8 R23, desc[UR16][R14.64+0x30] ;  /* 0x000030100e177981 */ /* 0x000164000c1e1100 */
.L_x_89:
[----:B------:R-:W-:Y:S05]  /*40d0*/  BSYNC B1 ;  /* 0x0000000000017941 */ /* 0x000fea0003800000 */
.L_x_88:
[----:B-----5:R-:W-:Y:S01]  /*40e0*/  LOP3.LUT R23, R23, 0xff, RZ, 0xc0, !PT ;  /* 0x000000ff17177812 */ /* 0x020fe200078ec0ff */
[----:B------:R-:W-:Y:S01]  /*40f0*/  BSSY B1, `(.L_x_90) ;  /* 0x000000c000017945 */ /* 0x000fe20003800000 */
[----:B------:R-:W-:Y:S02]  /*4100*/  ISETP.GE.AND P1, PT, R28, 0x32, PT ;  /* 0x000000321c00780c */ /* 0x000fe40003f26270 */
[----:B------:R-:W-:Y:S02]  /*4110*/  F2FP.F16.E4M3.UNPACK_B R23, R23 ;  /* 0x00000017ff17723e */ /* 0x000fe400020006ff */
[----:B------:R-:W-:-:S03]  /*4120*/  ISETP.LT.OR P3, PT, R27, 0x1, !P1 ;  /* 0x000000011b00780c */ /* 0x000fc60004f61670 */
        /* <DEDUP_REMOVED lines=8> */
.L_x_91:
[----:B------:R-:W-:Y:S05]  /*41b0*/  BSYNC B1 ;  /* 0x0000000000017941 */ /* 0x000fea0003800000 */
.L_x_90:
[----:B-----5:R-:W-:Y:S01]  /*41c0*/  LOP3.LUT R21, R21, 0xff, RZ, 0xc0, !PT ;  /* 0x000000ff15157812 */ /* 0x020fe200078ec0ff */
[----:B------:R-:W-:Y:S01]  /*41d0*/  BSSY B1, `(.L_x_92) ;  /* 0x000000b000017945 */ /* 0x000fe20003800000 */
[----:B------:R-:W-:Y:S02]  /*41e0*/  ISETP.LT.OR P0, PT, R27, 0x9, !P0 ;  /* 0x000000091b00780c */ /* 0x000fe40004701670 */
[----:B------:R-:W-:-:S05]  /*41f0*/  F2FP.F16.E4M3.UNPACK_B R21, R21 ;  /* 0x00000015ff15723e */ /* 0x000fca00020006ff */
        /* <DEDUP_REMOVED lines=8> */
.L_x_93:
[----:B------:R-:W-:Y:S05]  /*4280*/  BSYNC B1 ;  /* 0x0000000000017941 */ /* 0x000fea0003800000 */
.L_x_92:
        /* <DEDUP_REMOVED lines=12> */
.L_x_95:
[----:B------:R-:W-:Y:S05]  /*4350*/  BSYNC B1 ;  /* 0x0000000000017941 */ /* 0x000fea0003800000 */
.L_x_94:
        /* <DEDUP_REMOVED lines=13> */
.L_x_97:
[----:B------:R-:W-:Y:S05]  /*4430*/  BSYNC B1 ;  /* 0x0000000000017941 */ /* 0x000fea0003800000 */
.L_x_96:
        /* <DEDUP_REMOVED lines=13> */
.L_x_99:
[----:B------:R-:W-:Y:S05]  /*4510*/  BSYNC B1 ;  /* 0x0000000000017941 */ /* 0x000fea0003800000 */
.L_x_98:
[----:B-----5:R-:W-:Y:S01]  /*4520*/  LOP3.LUT R17, R17, 0xff, RZ, 0xc0, !PT ;  /* 0x000000ff11117812 */ /* 0x020fe200078ec0ff */
[----:B------:R-:W-:Y:S01]  /*4530*/  BSSY B1, `(.L_x_100) ;  /* 0x000000b000017945 */ /* 0x000fe20003800000 */
[----:B------:R-:W-:Y:S02]  /*4540*/  ISETP.LT.OR P0, PT, R27, 0x9, !P0 ;  /* 0x000000091b00780c */ /* 0x000fe40004701670 */
[----:B------:R-:W-:Y:S02]  /*4550*/  F2FP.F16.E4M3.UNPACK_B R17, R17 ;  /* 0x00000011ff11723e */ /* 0x000fe400020006ff */
[----:B0-2---:R-:W-:-:S03]  /*4560*/  PRMT R14, RZ, 0x7610, R14 ;  /* 0x00007610ff0e7816 */ /* 0x005fc6000000000e */
[----:B------:R-:W-:-:S05]  /*4570*/  HADD2.F32 R17, -RZ, R17.H0_H0 ;  /* 0x20000011ff117230 */ /* 0x000fca0000004100 */
[----:B------:R-:W-:-:S04]  /*4580*/  FMUL R17, R17, R12 ;  /* 0x0000000c11117220 */ /* 0x000fc80000400000 */
[----:B------:R-:W-:-:S05]  /*4590*/  FFMA R17, R18, R7, R17 ;  /* 0x0000000712117223 */ /* 0x000fca0000000011 */
[----:B------:R-:W-:-:S05]  /*45a0*/  F2FP.SATFINITE.E4M3.F32.PACK_AB_MERGE_C R17, RZ, R17, RZ ;  /* 0x00000011ff11723e */ /* 0x000fca00048070ff */
[----:B------:R0:W-:Y:S01]  /*45b0*/  @!P3 STG.E.U8 desc[UR16][R8.64+0x39], R17 ;  /* 0x000039110800b986 */ /* 0x0001e2000c101110 */
[----:B------:R-:W-:Y:S05]  /*45c0*/  @P0 BRA `(.L_x_101) ;  /* 0x0000000000040947 */ /* 0x000fea0003800000 */
[----:B------:R2:W5:Y:S02]  /*45d0*/  LDG.E.U8 R14, desc[UR16][R24.64+0x38] ;  /* 0x00003810180e7981 */ /* 0x000564000c1e1100 */
.L_x_101:
[----:B------:R-:W-:Y:S05]  /*45e0*/  BSYNC B1 ;  /* 0x0000000000017941 */ /* 0x000fea0003800000 */
.L_x_100:
[----:B-----5:R-:W-:Y:S01]  /*45f0*/  LOP3.LUT R14, R14, 0xff, RZ, 0xc0, !PT ;  /* 0x000000ff0e0e7812 */ /* 0x020fe200078ec0ff */
[----:B------:R-:W-:Y:S01]  /*4600*/  BSSY B1, `(.L_x_102) ;  /* 0x000000b000017945 */ /* 0x000fe20003800000 */
[----:B------:R-:W-:Y:S02]  /*4610*/  ISETP.LT.OR P1, PT, R27, 0x9, !P1 ;  /* 0x000000091b00780c */ /* 0x000fe40004f21670 */
[----:B------:R-:W-:-:S05]  /*4620*/  F2FP.F16.E4M3.UNPACK_B R14, R14 ;  /* 0x0000000eff0e723e */ /* 0x000fca00020006ff */
[----:B01-3--:R-:W-:-:S05]  /*4630*/  HADD2.F32 R9, -RZ, R14.H0_H0 ;  /* 0x2000000eff097230 */ /* 0x00bfca0000004100 */
[----:B------:R-:W-:-:S04]  /*4640*/  FMUL R8, R9, R12 ;  /* 0x0000000c09087220 */ /* 0x000fc80000400000 */
[----:B------:R-:W-:-:S05]  /*4650*/  FFMA R8, R13, R7, R8 ;  /* 0x000000070d087223 */ /* 0x000fca0000000008 */
[----:B------:R-:W-:Y:S02]  /*4660*/  F2FP.SATFINITE.E4M3.F32.PACK_AB_MERGE_C R9, RZ, R8, RZ ;  /* 0x00000008ff09723e */ /* 0x000fe400048070ff */
[----:B------:R-:W-:-:S03]  /*4670*/  PRMT R8, RZ, 0x7610, R8 ;  /* 0x00007610ff087816 */ /* 0x000fc60000000008 */
[----:B------:R0:W-:Y:S01]  /*4680*/  @!P0 STG.E.U8 desc[UR16][R10.64+0x38], R9 ;  /* 0x000038090a008986 */ /* 0x0001e2000c101110 */
[----:B------:R-:W-:Y:S05]  /*4690*/  @P1 BRA `(.L_x_103) ;  /* 0x0000000000041947 */ /* 0x000fea0003800000 */
[----:B------:R1:W5:Y:S02]  /*46a0*/  LDG.E.U8 R8, desc[UR16][R24.64+0x39] ;  /* 0x0000391018087981 */ /* 0x000364000c1e1100 */
.L_x_103:
[----:B------:R-:W-:Y:S05]  /*46b0*/  BSYNC B1 ;  /* 0x0000000000017941 */ /* 0x000fea0003800000 */
.L_x_102:
[----:B------:R-:W-:Y:S05]  /*46c0*/  @P1 BRA `(.L_x_104) ;  /* 0x0000000800601947 */ /* 0x000fea0003800000 */
[----:B-----5:R-:W-:-:S04]  /*46d0*/  LOP3.LUT R8, R8, 0xff, RZ, 0xc0, !PT ;  /* 0x000000ff08087812 */ /* 0x020fc800078ec0ff */
[----:B------:R-:W-:-:S05]  /*46e0*/  F2FP.F16.E4M3.UNPACK_B R8, R8 ;  /* 0x00000008ff08723e */ /* 0x000fca00020006ff */
[----:B0-----:R-:W-:-:S05]  /*46f0*/  HADD2.F32 R9, -RZ, R8.H0_H0 ;  /* 0x20000008ff097230 */ /* 0x001fca0000004100 */
[----:B------:R-:W-:-:S04]  /*4700*/  FMUL R9, R9, R12 ;  /* 0x0000000c09097220 */ /* 0x000fc80000400000 */
[----:B------:R-:W-:-:S05]  /*4710*/  FFMA R9, R16, R7, R9 ;  /* 0x0000000710097223 */ /* 0x000fca0000000009 */
[----:B------:R-:W-:-:S05]  /*4720*/  F2FP.SATFINITE.E4M3.F32.PACK_AB_MERGE_C R9, RZ, R9, RZ ;  /* 0x00000009ff09723e */ /* 0x000fca00048070ff */
[----:B------:R3:W-:Y:S01]  /*4730*/  STG.E.U8 desc[UR16][R10.64+0x39], R9 ;  /* 0x000039090a007986 */ /* 0x0007e2000c101110 */
[----:B------:R-:W-:Y:S05]  /*4740*/  BRA `(.L_x_104) ;  /* 0x0000000800407947 */ /* 0x000fea0003800000 */
.L_x_39:
[C---:B------:R-:W-:Y:S01]  /*4750*/  ISETP.GE.AND P3, PT, R28.reuse, 0x1, PT ;  /* 0x000000011c00780c */ /* 0x040fe20003f66270 */
[-C--:B--2---:R-:W-:Y:S01]  /*4760*/  FMUL R79, R79, R7.reuse ;  /* 0x000000074f4f7220 */ /* 0x084fe20000400000 */
[----:B------:R-:W-:Y:S01]  /*4770*/  ISETP.GE.AND P0, PT, R28, 0x2, PT ;  /* 0x000000021c00780c */ /* 0x000fe20003f06270 */
[-C--:B------:R-:W-:Y:S01]  /*4780*/  FMUL R80, R80, R7.reuse ;  /* 0x0000000750507220 */ /* 0x080fe20000400000 */
[----:B------:R-:W-:Y:S01]  /*4790*/  ISETP.LT.OR P1, PT, R27, 0x1, !P3 ;  /* 0x000000011b00780c */ /* 0x000fe20005f21670 */
[-C--:B------:R-:W-:Y:S01]  /*47a0*/  FMUL R77, R77, R7.reuse ;  /* 0x000000074d4d7220 */ /* 0x080fe20000400000 */
[C---:B------:R-:W-:Y:S01]  /*47b0*/  ISETP.LT.OR P2, PT, R27.reuse, 0x1, !P0 ;  /* 0x000000011b00780c */ /* 0x040fe20004741670 */
[-C--:B------:R-:W-:Y:S01]  /*47c0*/  FMUL R78, R78, R7.reuse ;  /* 0x000000074e4e7220 */ /* 0x080fe20000400000 */
[----:B------:R-:W-:Y:S01]  /*47d0*/  ISETP.LT.OR P3, PT, R27, 0x9, !P3 ;  /* 0x000000091b00780c */ /* 0x000fe20005f61670 */
[----:B------:R-:W-:Y:S01]  /*47e0*/  FMUL R75, R75, R7 ;  /* 0x000000074b4b7220 */ /* 0x000fe20000400000 */
[----:B------:R-:W-:Y:S01]  /*47f0*/  F2FP.SATFINITE.E4M3.F32.PACK_AB_MERGE_C R79, RZ, R79, RZ ;  /* 0x0000004fff4f723e */ /* 0x000fe200048070ff */
[-C--:B------:R-:W-:Y:S01]  /*4800*/  FMUL R76, R76, R7.reuse ;  /* 0x000000074c4c7220 */ /* 0x080fe20000400000 */
[----:B------:R-:W-:Y:S01]  /*4810*/  F2FP.SATFINITE.E4M3.F32.PACK_AB_MERGE_C R15, RZ, R80, RZ ;  /* 0x00000050ff0f723e */ /* 0x000fe200048070ff */
[----:B------:R-:W-:Y:S01]  /*4820*/  FMUL R74, R74, R7 ;  /* 0x000000074a4a7220 */ /* 0x000fe20000400000 */
[----:B------:R-:W-:Y:S01]  /*4830*/  F2FP.SATFINITE.E4M3.F32.PACK_AB_MERGE_C R77, RZ, R77, RZ ;  /* 0x0000004dff4d723e */ /* 0x000fe200048070ff */
[-C--:B------:R-:W-:Y:S01]  /*4840*/  FMUL R72, R72, R7.reuse ;  /* 0x0000000748487220 */ /* 0x080fe20000400000 */
[----:B------:R-:W-:Y:S01]  /*4850*/  ISETP.LT.OR P0, PT, R27, 0x9, !P0 ;  /* 0x000000091b00780c */ /* 0x000fe20004701670 */
[----:B------:R-:W-:Y:S01]  /*4860*/  @!P1 STG.E.U8 desc[UR16][R8.64], R79 ;  /* 0x0000004f08009986 */ /* 0x000fe2000c101110 */
[C---:B------:R-:W-:Y:S01]  /*4870*/  ISETP.GE.AND P1, PT, R28.reuse, 0x9, PT ;  /* 0x000000091c00780c */ /* 0x040fe20003f26270 */
[----:B------:R-:W-:Y:S01]  /*4880*/  FMUL R69, R69, R7 ;  /* 0x0000000745457220 */ /* 0x000fe20000400000 */
[----:B------:R-:W-:Y:S01]  /*4890*/  F2FP.SATFINITE.E4M3.F32.PACK_AB_MERGE_C R75, RZ, R75, RZ ;  /* 0x0000004bff4b723e */ /* 0x000fe200048070ff */
[----:B------:R0:W-:Y:S01]  /*48a0*/  @!P2 STG.E.U8 desc[UR16][R8.64+0x1], R15 ;  /* 0x0000010f0800a986 */ /* 0x0001e2000c101110 */
[----:B------:R-:W-:Y:S01]  /*48b0*/  ISETP.GE.AND P2, PT, R28, 0xa, PT ;  /* 0x0000000a1c00780c */ /* 0x000fe20003f46270 */
[-C--:B------:R-:W-:Y:S01]  /*48c0*/  FMUL R70, R70, R7.reuse ;  /* 0x0000000746467220 */ /* 0x080fe20000400000 */
[----:B------:R-:W-:Y:S01]  /*48d0*/  F2FP.SATFINITE.E4M3.F32.PACK_AB_MERGE_C R25, RZ, R76, RZ ;  /* 0x0000004cff19723e */ /* 0x000fe200048070ff */
[----:B------:R-:W-:Y:S01]  /*48e0*/  @!P3 STG.E.U8 desc[UR16][R10.64], R77 ;  /* 0x0000004d0a00b986 */ /* 0x000fe2000c101110 */
[C---:B------:R-:W-:Y:S01]  /*48f0*/  ISETP.LT.OR P3, PT, R27.reuse, 0x1, !P1 ;  /* 0x000000011b00780c */ /* 0x040fe20004f61670 */
[-C--:B------:R-:W-:Y:S01]  /*4900*/  FMUL R68, R68, R7.reuse ;  /* 0x0000000744447220 */ /* 0x080fe20000400000 */
[----:B------:R-:W-:Y:S01]  /*4910*/  ISETP.LT.OR P5, PT, R27, 0x1, !P2 ;  /* 0x000000011b00780c */ /* 0x000fe200057a1670 */
[-C--:B------:R-:W-:Y:S01]  /*4920*/  FMUL R67, R67, R7.reuse ;  /* 0x0000000743437220 */ /* 0x080fe20000400000 */
[----:B------:R-:W-:Y:S01]  /*4930*/  ISETP.LT.OR P1, PT, R27, 0x9, !P1 ;  /* 0x000000091b00780c */ /* 0x000fe20004f21670 */
[-C--:B------:R-:W-:Y:S01]  /*4940*/  FMUL R65, R65, R7.reuse ;  /* 0x0000000741417220 */ /* 0x080fe20000400000 */
[----:B------:R-:W-:Y:S01]  /*4950*/  F2FP.SATFINITE.E4M3.F32.PACK_AB_MERGE_C R29, RZ, R74, RZ ;  /* 0x0000004aff1d723e */ /* 0x000fe200048070ff */
[-C--:B------:R-:W-:Y:S01]  /*4960*/  FMUL R66, R66, R7.reuse ;  /* 0x0000000742427220 */ /* 0x080fe20000400000 */
[----:B0-----:R-:W-:Y:S01]  /*4970*/  F2FP.SATFINITE.E4M3.F32.PACK_AB_MERGE_C R15, RZ, R78, RZ ;  /* 0x0000004eff0f723e */ /* 0x001fe200048070ff */
[-C--:B------:R-:W-:Y:S01]  /*4980*/  FMUL R64, R64, R7.reuse ;  /* 0x0000000740407220 */ /* 0x080fe20000400000 */
[----:B------:R-:W-:Y:S01]  /*4990*/  ISETP.LT.OR P2, PT, R27, 0x9, !P2 ;  /* 0x000000091b00780c */ /* 0x000fe20005741670 */
[-C--:B------:R-:W-:Y:S01]  /*49a0*/  FMUL R63, R63, R7.reuse ;  /* 0x000000073f3f7220 */ /* 0x080fe20000400000 */
[----:B------:R-:W-:Y:S01]  /*49b0*/  F2FP.SATFINITE.E4M3.F32.PACK_AB_MERGE_C R31, RZ, R72, RZ ;  /* 0x00000048ff1f723e */ /* 0x000fe200048070ff */
[----:B------:R0:W-:Y:S01]  /*49c0*/  @!P0 STG.E.U8 desc[UR16][R10.64+0x1], R15 ;  /* 0x0000010f0a008986 */ /* 0x0001e2000c101110 */
[C---:B------:R-:W-:Y:S01]  /*49d0*/  ISETP.GE.AND P0, PT, R28.reuse, 0x11, PT ;  /* 0x000000111c00780c */ /* 0x040fe20003f06270 */
[----:B------:R-:W-:Y:S01]  /*49e0*/  FMUL R61, R61, R7 ;  /* 0x000000073d3d7220 */ /* 0x000fe20000400000 */
[----:B------:R-:W-:Y:S01]  /*49f0*/  F2FP.SATFINITE.E4M3.F32.PACK_AB_MERGE_C R69, RZ, R69, RZ ;  /* 0x00000045ff45723e */ /* 0x000fe200048070ff */
[----:B------:R-:W-:Y:S01]  /*4a00*/  @!P3 STG.E.U8 desc[UR16][R8.64+0x8], R75 ;  /* 0x0000084b0800b986 */ /* 0x000fe2000c101110 */
[----:B------:R-:W-:Y:S01]  /*4a10*/  ISETP.GE.AND P3, PT, R28, 0x12, PT ;  /* 0x000000121c00780c */ /* 0x000fe20003f66270 */
[----:B------:R-:W-:Y:S01]  /*4a20*/  FMUL R62, R62, R7 ;  /* 0x000000073e3e7220 */ /* 0x000fe20000400000 */
[----:B------:R-:W-:Y:S01]  /*4a30*/  F2FP.SATFINITE.E4M3.F32.PACK_AB_MERGE_C R67, RZ, R67, RZ ;  /* 0x00000043ff43723e */ /* 0x000fe200048070ff */
[----:B------:R1:W-:Y:S01]  /*4a40*/  @!P5 STG.E.U8 desc[UR16][R8.64+0x9], R25 ;  /* 0x000009190800d986 */ /* 0x0003e2000c101110 */
[----:B------:R-:W-:Y:S01]  /*4a50*/  ISETP.LT.OR P5, PT, R27, 0x1, !P3 ;  /* 0x000000011b00780c */ /* 0x000fe20005fa1670 */
[-C--:B------:R-:W-:Y:S01]  /*4a60*/  FMUL R59, R59, R7.reuse ;  /* 0x000000073b3b7220 */ /* 0x080fe20000400000 */
[C---:B------:R-:W-:Y:S01]  /*4a70*/  ISETP.LT.OR P3, PT, R27.reuse, 0x9, !P3 ;  /* 0x000000091b00780c */ /* 0x040fe20005f61670 */
[----:B------:R-:W-:Y:S01]  /*4a80*/  @!P1 STG.E.U8 desc[UR16][R10.64+0x8], R29 ;  /* 0x0000081d0a009986 */ /* 0x000fe2000c101110 */
[----:B------:R-:W-:Y:S01]  /*4a90*/  ISETP.LT.OR P1, PT, R27, 0x1, !P0 ;  /* 0x000000011b00780c */ /* 0x000fe20004721670 */
[-C--:B------:R-:W-:Y:S01]  /*4aa0*/  FMUL R60, R60, R7.reuse ;  /* 0x000000073c3c7220 */ /* 0x080fe20000400000 */
[----:B0-----:R-:W-:Y:S01]  /*4ab0*/  F2FP.SATFINITE.E4M3.F32.PACK_AB_MERGE_C R15, RZ, R70, RZ ;  /* 0x00000046ff0f723e */ /* 0x001fe200048070ff */
[----:B------:R-:W-:Y:S01]  /*4ac0*/  @!P2 STG.E.U8 desc[UR16][R10.64+0x9], R31 ;  /* 0x0000091f0a00a986 */ /* 0x000fe2000c101110 */
[----:B------:R-:W-:Y:S01]  /*4ad0*/  ISETP.GE.AND P2, PT, R28, 0x19, PT ;  /* 0x000000191c00780c */ /* 0x000fe20003f46270 */
[-C--:B------:R-:W-:Y:S01]  /*4ae0*/  FMUL R57, R57, R7.reuse ;  /* 0x0000000739397220 */ /* 0x080fe20000400000 */
[C---:B------:R-:W-:Y:S01]  /*4af0*/  ISETP.LT.OR P0, PT, R27.reuse, 0x9, !P0 ;  /* 0x000000091b00780c */ /* 0x040fe20004701670 */
[-C--:B------:R-:W-:Y:S01]  /*4b00*/  FMUL R58, R58, R7.reuse ;  /* 0x000000073a3a7220 */ /* 0x080fe20000400000 */
[----:B------:R-:W-:Y:S01]  /*4b10*/  ISETP.LT.OR P6, PT, R27, 0x1, !P2 ;  /* 0x000000011b00780c */ /* 0x000fe200057c1670 */
[----:B------:R0:W-:Y:S01]  /*4b20*/  @!P5 STG.E.U8 desc[UR16][R8.64+0x11], R15 ;  /* 0x0000110f0800d986 */ /* 0x0001e2000c101110 */
[----:B-1----:R-:W-:Y:S01]  /*4b30*/  F2FP.SATFINITE.E4M3.F32.PACK_AB_MERGE_C R25, RZ, R68, RZ ;  /* 0x00000044ff19723e */ /* 0x002fe200048070ff */
[----:B------:R-:W-:Y:S01]  /*4b40*/  FMUL R56, R56, R7 ;  /* 0x0000000738387220 */ /* 0x000fe20000400000 */
[----:B------:R-:W-:Y:S01]  /*4b50*/  F2FP.SATFINITE.E4M3.F32.PACK_AB_MERGE_C R65, RZ, R65, RZ ;  /* 0x00000041ff41723e */ /* 0x000fe200048070ff */
[----:B------:R-:W-:Y:S01]  /*4b60*/  @!P1 STG.E.U8 desc[UR16][R8.64+0x10], R69 ;  /* 0x0000104508009986 */ /* 0x000fe2000c101110 */
[----:B------:R-:W-:Y:S01]  /*4b70*/  ISETP.GE.AND P1, PT, R28, 0x1a, PT ;  /* 0x0000001a1c00780c */ /* 0x000fe20003f26270 */
[-C--:B------:R-:W-:Y:S01]  /*4b80*/  FMUL R23, R23, R7.reuse ;  /* 0x0000000717177220 */ /* 0x080fe20000400000 */
[C---:B------:R-:W-:Y:S01]  /*4b90*/  ISETP.LT.OR P2, PT, R27.reuse, 0x9, !P2 ;  /* 0x000000091b00780c */ /* 0x040fe20005741670 */
[----:B------:R1:W-:Y:S01]  /*4ba0*/  @!P3 STG.E.U8 desc[UR16][R10.64+0x11], R25 ;  /* 0x000011190a00b986 */ /* 0x0003e2000c101110 */
[----:B------:R-:W-:Y:S01]  /*4bb0*/  ISETP.LT.OR P5, PT, R27, 0x1, !P1 ;  /* 0x000000011b00780c */ /* 0x000fe20004fa1670 */
[-C--:B------:R-:W-:Y:S01]  /*4bc0*/  FMUL R21, R21, R7.reuse ;  /* 0x0000000715157220 */ /* 0x080fe20000400000 */
[----:B------:R-:W-:Y:S01]  /*4bd0*/  ISETP.LT.OR P3, PT, R27, 0x9, !P1 ;  /* 0x000000091b00780c */ /* 0x000fe20004f61670 */
[----:B------:R-:W-:Y:S01]  /*4be0*/  @!P0 STG.E.U8 desc[UR16][R10.64+0x10], R67 ;  /* 0x000010430a008986 */ /* 0x000fe2000c101110 */
[----:B0-----:R-:W-:Y:S01]  /*4bf0*/  F2FP.SATFINITE.E4M3.F32.PACK_AB_MERGE_C R15, RZ, R66, RZ ;  /* 0x00000042ff0f723e */ /* 0x001fe200048070ff */
[-C--:B------:R-:W-:Y:S01]  /*4c00*/  FMUL R22, R22, R7.reuse ;  /* 0x0000000716167220 */ /* 0x080fe20000400000 */
[C---:B------:R-:W-:Y:S01]  /*4c10*/  ISETP.GE.AND P0, PT, R28.reuse, 0x21, PT ;  /* 0x000000211c00780c */ /* 0x040fe20003f06270 */
[----:B------:R-:W-:Y:S01]  /*4c20*/  @!P6 STG.E.U8 desc[UR16][R8.64+0x18], R65 ;  /* 0x000018410800e986 */ /* 0x000fe2000c101110 */
[----:B------:R-:W-:Y:S01]  /*4c30*/  ISETP.GE.AND P1, PT, R28, 0x22, PT ;  /* 0x000000221c00780c */ /* 0x000fe20003f26270 */
[-C--:B------:R-:W-:Y:S01]  /*4c40*/  FMUL R19, R19, R7.reuse ;  /* 0x0000000713137220 */ /* 0x080fe20000400000 */
[C---:B------:R-:W-:Y:S01]  /*4c50*/  ISETP.LT.OR P6, PT, R27.reuse, 0x1, !P0 ;  /* 0x000000011b00780c */ /* 0x040fe200047c1670 */
[-C--:B------:R-:W-:Y:S01]  /*4c60*/  FMUL R20, R20, R7.reuse ;  /* 0x0000000714147220 */ /* 0x080fe20000400000 */
[----:B-1----:R-:W-:Y:S01]  /*4c70*/  F2FP.SATFINITE.E4M3.F32.PACK_AB_MERGE_C R25, RZ, R64, RZ ;  /* 0x00000040ff19723e */ /* 0x002fe200048070ff */
[----:B------:R0:W-:Y:S01]  /*4c80*/  @!P5 STG.E.U8 desc[UR16][R8.64+0x19], R15 ;  /* 0x0000190f0800d986 */ /* 0x0001e2000c101110 */
[----:B------:R-:W-:Y:S01]  /*4c90*/  ISETP.LT.OR P5, PT, R27, 0x1, !P1 ;  /* 0x000000011b00780c */ /* 0x000fe20004fa1670 */
[----:B------:R-:W-:Y:S01]  /*4ca0*/  FMUL R17, R17, R7 ;  /* 0x0000000711117220 */ /* 0x000fe20000400000 */
[----:B------:R-:W-:Y:S01]  /*4cb0*/  F2FP.SATFINITE.E4M3.F32.PACK_AB_MERGE_C R63, RZ, R63, RZ ;  /* 0x0000003fff3f723e */ /* 0x000fe200048070ff */
[----:B------:R1:W-:Y:S01]  /*4cc0*/  @!P3 STG.E.U8 desc[UR16][R10.64+0x19], R25 ;  /* 0x000019190a00b986 */ /* 0x0003e2000c101110 */
[----:B------:R-:W-:Y:S01]  /*4cd0*/  F2FP.SATFINITE.E4M3.F32.PACK_AB_MERGE_C R61, RZ, R61, RZ ;  /* 0x0000003dff3d723e */ /* 0x000fe200048070ff */
[-C--:B------:R-:W-:Y:S01]  /*4ce0*/  FMUL R18, R18, R7.reuse ;  /* 0x0000000712127220 */ /* 0x080fe20000400000 */
[----:B------:R-:W-:Y:S01]  /*4cf0*/  F2FP.SATFINITE.E4M3.F32.PACK_AB_MERGE_C R29, RZ, R62, RZ ;  /* 0x0000003eff1d723e */ /* 0x000fe200048070ff */
[----:B------:R-:W-:Y:S01]  /*4d00*/  @!P2 STG.E.U8 desc[UR16][R10.64+0x18], R63 ;  /* 0x0000183f0a00a986 */ /* 0x000fe2000c101110 */
[----:B------:R-:W-:Y:S01]  /*4d10*/  ISETP.LT.OR P3, PT, R27, 0x9, !P1 ;  /* 0x000000091b00780c */ /* 0x000fe20004f61670 */
[-C--:B------:R-:W-:Y:S01]  /*4d20*/  FMUL R13, R13, R7.reuse ;  /* 0x000000070d0d7220 */ /* 0x080fe20000400000 */
[----:B------:R-:W-:Y:S01]  /*4d30*/  ISETP.GE.AND P2, PT, R28, 0x29, PT ;  /* 0x000000291c00780c */ /* 0x000fe20003f46270 */
[----:B------:R-:W-:Y:S01]  /*4d40*/  @!P6 STG.E.U8 desc[UR16][R8.64+0x20], R61 ;  /* 0x0000203d0800e986 */ /* 0x000fe2000c101110 */
[C---:B------:R-:W-:Y:S01]  /*4d50*/  ISETP.LT.OR P0, PT, R27.reuse, 0x9, !P0 ;  /* 0x000000091b00780c */ /* 0x040fe20004701670 */
[----:B------:R-:W-:Y:S01]  /*4d60*/  FMUL R16, R16, R7 ;  /* 0x0000000710107220 */ /* 0x000fe20000400000 */
[----:B------:R-:W-:Y:S01]  /*4d70*/  ISETP.GE.AND P1, PT, R28, 0x2a, PT ;  /* 0x0000002a1c00780c */ /* 0x000fe20003f26270 */
[----:B------:R-:W-:Y:S01]  /*4d80*/  @!P5 STG.E.U8 desc[UR16][R8.64+0x21], R29 ;  /* 0x0000211d0800d986 */ /* 0x000fe2000c101110 */
[----:B------:R-:W-:-:S02]  /*4d90*/  ISETP.LT.OR P6, PT, R27, 0x1, !P2 ;  /* 0x000000011b00780c */ /* 0x000fc400057c1670 */
[C---:B------:R-:W-:Y:S02]  /*4da0*/  ISETP.LT.OR P5, PT, R27.reuse, 0x1, !P1 ;  /* 0x000000011b00780c */ /* 0x040fe40004fa1670 */
[----:B------:R-:W-:Y:S02]  /*4db0*/  F2FP.SATFINITE.E4M3.F32.PACK_AB_MERGE_C R59, RZ, R59, RZ ;  /* 0x0000003bff3b723e */ /* 0x000fe400048070ff */
[----:B0-----:R-:W-:Y:S02]  /*4dc0*/  F2FP.SATFINITE.E4M3.F32.PACK_AB_MERGE_C R15, RZ, R60, RZ ;  /* 0x0000003cff0f723e */ /* 0x001fe400048070ff */
[----:B------:R-:W-:Y:S01]  /*4dd0*/  F2FP.SATFINITE.E4M3.F32.PACK_AB_MERGE_C R57, RZ, R57, RZ ;  /* 0x00000039ff39723e */ /* 0x000fe200048070ff */
[----:B------:R-:W-:Y:S01]  /*4de0*/  @!P0 STG.E.U8 desc[UR16][R10.64+0x20], R59 ;  /* 0x0000203b0a008986 */ /* 0x000fe2000c101110 */
[----:B-1----:R-:W-:Y:S02]  /*4df0*/  F2FP.SATFINITE.E4M3.F32.PACK_AB_MERGE_C R25, RZ, R58, RZ ;  /* 0x0000003aff19723e */ /* 0x002fe400048070ff */
[C---:B------:R-:W-:Y:S01]  /*4e00*/  ISETP.LT.OR P1, PT, R27.reuse, 0x9, !P1 ;  /* 0x000000091b00780c */ /* 0x040fe20004f21670 */
[----:B------:R0:W-:Y:S01]  /*4e10*/  @!P3 STG.E.U8 desc[UR16][R10.64+0x21], R15 ;  /* 0x0000210f0a00b986 */ /* 0x0001e2000c101110 */
[----:B------:R-:W-:-:S02]  /*4e20*/  ISETP.LT.OR P2, PT, R27, 0x9, !P2 ;  /* 0x000000091b00780c */ /* 0x000fc40005741670 */
[C---:B------:R-:W-:Y:S01]  /*4e30*/  ISETP.GE.AND P3, PT, R28.reuse, 0x31, PT ;  /* 0x000000311c00780c */ /* 0x040fe20003f66270 */
[----:B------:R-:W-:Y:S01]  /*4e40*/  @!P6 STG.E.U8 desc[UR16][R8.64+0x28], R57 ;  /* 0x000028390800e986 */ /* 0x000fe2000c101110 */
[----:B------:R-:W-:Y:S02]  /*4e50*/  ISETP.GE.AND P0, PT, R28, 0x32, PT ;  /* 0x000000321c00780c */ /* 0x000fe40003f06270 */
[----:B------:R-:W-:Y:S01]  /*4e60*/  F2FP.SATFINITE.E4M3.F32.PACK_AB_MERGE_C R23, RZ, R23, RZ ;  /* 0x00000017ff17723e */ /* 0x000fe200048070ff */
[----:B------:R1:W-:Y:S01]  /*4e70*/  @!P5 STG.E.U8 desc[UR16][R8.64+0x29], R25 ;  /* 0x000029190800d986 */ /* 0x0003e2000c101110 */
[C---:B------:R-:W-:Y:S02]  /*4e80*/  ISETP.LT.OR P5, PT, R27.reuse, 0x1, !P3 ;  /* 0x000000011b00780c */ /* 0x040fe40005fa1670 */
[----:B------:R-:W-:Y:S02]  /*4e90*/  ISETP.LT.OR P6, PT, R27, 0x1, !P0 ;  /* 0x000000011b00780c */ /* 0x000fe400047c1670 */
[----:B0-----:R-:W-:Y:S01]  /*4ea0*/  F2FP.SATFINITE.E4M3.F32.PACK_AB_MERGE_C R15, RZ, R56, RZ ;  /* 0x00000038ff0f723e */ /* 0x001fe200048070ff */
[----:B------:R-:W-:Y:S01]  /*4eb0*/  @!P2 STG.E.U8 desc[UR16][R10.64+0x28], R23 ;  /* 0x000028170a00a986 */ /* 0x000fe2000c101110 */
[----:B------:R-:W-:-:S02]  /*4ec0*/  F2FP.SATFINITE.E4M3.F32.PACK_AB_MERGE_C R21, RZ, R21, RZ ;  /* 0x00000015ff15723e */ /* 0x000fc400048070ff */
[C---:B------:R-:W-:Y:S01]  /*4ed0*/  ISETP.GE.AND P2, PT, R28.reuse, 0x3a, PT ;  /* 0x0000003a1c00780c */ /* 0x040fe20003f46270 */
[----:B------:R0:W-:Y:S01]  /*4ee0*/  @!P1 STG.E.U8 desc[UR16][R10.64+0x29], R15 ;  /* 0x0000290f0a009986 */ /* 0x0001e2000c101110 */
[C---:B------:R-:W-:Y:S02]  /*4ef0*/  ISETP.LT.OR P1, PT, R27.reuse, 0x9, !P3 ;  /* 0x000000091b00780c */ /* 0x040fe40005f21670 */
[----:B-1----:R-:W-:Y:S01]  /*4f00*/  F2FP.SATFINITE.E4M3.F32.PACK_AB_MERGE_C R25, RZ, R22, RZ ;  /* 0x00000016ff19723e */ /* 0x002fe200048070ff */
[----:B------:R1:W-:Y:S01]  /*4f10*/  @!P5 STG.E.U8 desc[UR16][R8.64+0x30], R21 ;  /* 0x000030150800d986 */ /* 0x0003e2000c101110 */
[----:B------:R-:W-:Y:S02]  /*4f20*/  ISETP.GE.AND P3, PT, R28, 0x39, PT ;  /* 0x000000391c00780c */ /* 0x000fe40003f66270 */
[C---:B------:R-:W-:Y:S01]  /*4f30*/  ISETP.LT.OR P0, PT, R27.reuse, 0x9, !P0 ;  /* 0x000000091b00780c */ /* 0x040fe20004701670 */
[----:B------:R2:W-:Y:S01]  /*4f40*/  @!P6 STG.E.U8 desc[UR16][R8.64+0x31], R25 ;  /* 0x000031190800e986 */ /* 0x0005e2000c101110 */
[----:B------:R-:W-:-:S02]  /*4f50*/  ISETP.LT.OR P5, PT, R27, 0x1, !P3 ;  /* 0x000000011b00780c */ /* 0x000fc40005fa1670 */
[C---:B------:R-:W-:Y:S02]  /*4f60*/  ISETP.LT.OR P6, PT, R27.reuse, 0x1, !P2 ;  /* 0x000000011b00780c */ /* 0x040fe400057c1670 */
[C---:B------:R-:W-:Y:S02]  /*4f70*/  ISETP.LT.OR P3, PT, R27.reuse, 0x9, !P3 ;  /* 0x000000091b00780c */ /* 0x040fe40005f61670 */
[----:B------:R-:W-:Y:S02]  /*4f80*/  ISETP.LT.OR P2, PT, R27, 0x9, !P2 ;  /* 0x000000091b00780c */ /* 0x000fe40005741670 */
[----:B------:R-:W-:Y:S02]  /*4f90*/  F2FP.SATFINITE.E4M3.F32.PACK_AB_MERGE_C R19, RZ, R19, RZ ;  /* 0x00000013ff13723e */ /* 0x000fe400048070ff */
[----:B0-----:R-:W-:Y:S02]  /*4fa0*/  F2FP.SATFINITE.E4M3.F32.PACK_AB_MERGE_C R15, RZ, R20, RZ ;  /* 0x00000014ff0f723e */ /* 0x001fe400048070ff */
[----:B------:R-:W-:Y:S01]  /*4fb0*/  F2FP.SATFINITE.E4M3.F32.PACK_AB_MERGE_C R17, RZ, R17, RZ ;  /* 0x00000011ff11723e */ /* 0x000fe200048070ff */
[----:B------:R2:W-:Y:S01]  /*4fc0*/  @!P1 STG.E.U8 desc[UR16][R10.64+0x30], R19 ;  /* 0x000030130a009986 */ /* 0x0005e2000c101110 */
[----:B-1----:R-:W-:-:S02]  /*4fd0*/  F2FP.SATFINITE.E4M3.F32.PACK_AB_MERGE_C R21, RZ, R18, RZ ;  /* 0x00000012ff15723e */ /* 0x002fc400048070ff */
[----:B------:R-:W-:Y:S01]  /*4fe0*/  F2FP.SATFINITE.E4M3.F32.PACK_AB_MERGE_C R13, RZ, R13, RZ ;  /* 0x0000000dff0d723e */ /* 0x000fe200048070ff */
[----:B------:R2:W-:Y:S01]  /*4ff0*/  @!P0 STG.E.U8 desc[UR16][R10.64+0x31], R15 ;  /* 0x0000310f0a008986 */ /* 0x0005e2000c101110 */
[----:B------:R-:W-:-:S03]  /*5000*/  F2FP.SATFINITE.E4M3.F32.PACK_AB_MERGE_C R23, RZ, R16, RZ ;  /* 0x00000010ff17723e */ /* 0x000fc600048070ff */
[----:B------:R2:W-:Y:S04]  /*5010*/  @!P5 STG.E.U8 desc[UR16][R8.64+0x38], R17 ;  /* 0x000038110800d986 */ /* 0x0005e8000c101110 */
[----:B------:R2:W-:Y:S04]  /*5020*/  @!P6 STG.E.U8 desc[UR16][R8.64+0x39], R21 ;  /* 0x000039150800e986 */ /* 0x0005e8000c101110 */
[----:B------:R2:W-:Y:S04]  /*5030*/  @!P3 STG.E.U8 desc[UR16][R10.64+0x38], R13 ;  /* 0x0000380d0a00b986 */ /* 0x0005e8000c101110 */
[----:B------:R2:W-:Y:S02]  /*5040*/  @!P2 STG.E.U8 desc[UR16][R10.64+0x39], R23 ;  /* 0x000039170a00a986 */ /* 0x0005e4000c101110 */
.L_x_104:
[----:B------:R-:W-:Y:S05]  /*5050*/  BSYNC B0 ;  /* 0x0000000000007941 */ /* 0x000fea0003800000 */
.L_x_38:
[----:B------:R-:W-:Y:S01]  /*5060*/  ULDC UR6, c[0x0][0xc] ;  /* 0x0000030000067ab9 */ /* 0x000fe20000000800 */
[----:B------:R-:W-:Y:S01]  /*5070*/  ULDC UR7, c[0x0][0x10] ;  /* 0x0000040000077ab9 */ /* 0x000fe20000000800 */
[----:B0-23--:R-:W0:Y:S01]  /*5080*/  LDC R9, c[0x0][0x14] ;  /* 0x00000500ff097b82 */ /* 0x00de220000000800 */
[----:B------:R-:W-:Y:S01]  /*5090*/  UIMAD.WIDE.U32 UR6, UR6, UR7, URZ ;  /* 0x00000007060672a5 */ /* 0x000fe2000f8e003f */
[----:B-----5:R-:W-:Y:S01]  /*50a0*/  PRMT R8, RZ, 0x7610, R8 ;  /* 0x00007610ff087816 */ /* 0x020fe20000000008 */
[----:B------:R-:W-:Y:S02]  /*50b0*/  IMAD.MOV.U32 R15, RZ, RZ, -0x1 ;  /* 0xffffffffff0f7424 */ /* 0x000fe400078e00ff */
[----:B------:R-:W-:Y:S02]  /*50c0*/  IMAD.MOV.U32 R73, RZ, RZ, -0x1 ;  /* 0xffffffffff497424 */ /* 0x000fe400078e00ff */
[----:B0-----:R-:W-:-:S04]  /*50d0*/  IMAD.WIDE.U32 R4, R9, UR6, R4 ;  /* 0x0000000609047c25 */ /* 0x001fc8000f8e0004 */
[----:B------:R-:W-:Y:S01]  /*50e0*/  IMAD R9, R9, UR7, RZ ;  /* 0x0000000709097c24 */ /* 0x000fe2000f8e02ff */
[----:B------:R-:W-:Y:S02]  /*50f0*/  ULDC.64 UR6, c[0x0][0x650] ;  /* 0x0001940000067ab9 */ /* 0x000fe40000000a00 */
[----:B------:R-:W-:Y:S01]  /*5100*/  ISETP.GE.U32.AND P0, PT, R4, UR6, PT ;  /* 0x0000000604007c0c */ /* 0x000fe2000bf06070 */
[----:B------:R-:W-:-:S05]  /*5110*/  IMAD.IADD R5, R5, 0x1, R9 ;  /* 0x0000000105057824 */ /* 0x000fca00078e0209 */
[----:B------:R-:W-:-:S13]  /*5120*/  ISETP.GE.U32.AND.EX P0, PT, R5, UR7, PT, P0 ;  /* 0x0000000705007c0c */ /* 0x000fda000bf06100 */
[----:B------:R-:W-:Y:S05]  /*5130*/  @P0 BRA `(.L_x_105) ;  /* 0x0000000400600947 */ /* 0x000fea0003800000 */
[----:B------:R-:W0:Y:S01]  /*5140*/  S2R R22, SR_CTAID.X ;  /* 0x0000000000167919 */ /* 0x000e220000002500 */
[----:B------:R-:W2:Y:S01]  /*5150*/  LDC.64 R16, c[0x0][0x628] ;  /* 0x00018a00ff107b82 */ /* 0x000ea20000000a00 */
[----:B------:R-:W-:Y:S01]  /*5160*/  ULDC UR6, c[0x0][0x150] ;  /* 0x0000540000067ab9 */ /* 0x000fe20000000800 */
[----:B------:R-:W-:Y:S01]  /*5170*/  IMAD.MOV.U32 R14, RZ, RZ, R4 ;  /* 0x000000ffff0e7224 */ /* 0x000fe200078e0004 */
[----:B-1--4-:R-:W1:Y:S01]  /*5180*/  S2R R24, SR_CTAID.Y ;  /* 0x0000000000187919 */ /* 0x012e620000002600 */
[----:B------:R-:W-:-:S04]  /*5190*/  IMAD.MOV.U32 R15, RZ, RZ, R5 ;  /* 0x000000ffff0f7224 */ /* 0x000fc800078e0005 */
[----:B------:R-:W3:Y:S08]  /*51a0*/  LDC R25, c[0x0][0x144] ;  /* 0x00005100ff197b82 */ /* 0x000ef00000000800 */
[----:B------:R-:W4:Y:S08]  /*51b0*/  LDC R18, c[0x0][0x630] ;  /* 0x00018c00ff127b82 */ /* 0x000f300000000800 */
[----:B------:R-:W1:Y:S01]  /*51c0*/  LDC.64 R20, c[0x0][0x620] ;  /* 0x00018800ff147b82 */ /* 0x000e620000000a00 */
[----:B--2---:R-:W-:-:S04]  /*51d0*/  ISETP.NE.U32.AND P0, PT, R16, RZ, PT ;  /* 0x000000ff1000720c */ /* 0x004fc80003f05070 */
[----:B------:R-:W-:Y:S02]  /*51e0*/  ISETP.NE.AND.EX P0, PT, R17, RZ, PT, P0 ;  /* 0x000000ff1100720c */ /* 0x000fe40003f05300 */
[----:B0-----:R-:W-:-:S05]  /*51f0*/  I2FP.F32.U32 R8, R22 ;  /* 0x0000001600087245 */ /* 0x001fca0000201000 */
[----:B------:R-:W-:-:S04]  /*5200*/  FMUL R8, R8, UR6 ;  /* 0x0000000608087c20 */ /* 0x000fc80008400000 */
[----:B------:R0:W2:Y:S02]  /*5210*/  F2I.U32.TRUNC.NTZ R23, R8 ;  /* 0x0000000800177305 */ /* 0x0000a4000020f000 */
[----:B---34-:R-:W-:Y:S05]  /*5220*/  @!P0 BRA `(.L_x_106) ;  /* 0x0000000000288947 */ /* 0x018fea0003800000 */
[----:B------:R-:W3:Y:S02]  /*5230*/  LDC R9, c[0x0][0x634] ;  /* 0x00018d00ff097b82 */ /* 0x000ee40000000800 */
[----:B---3--:R-:W-:-:S05]  /*5240*/  IADD3 R13, P0, R4, R9, RZ ;  /* 0x00000009040d7210 */ /* 0x008fca0007f1e0ff */
[----:B------:R-:W-:-:S04]  /*5250*/  IMAD.X R19, RZ, RZ, R5, P0 ;  /* 0x000000ffff137224 */ /* 0x000fc800000e0605 */
[----:B0-----:R-:W-:-:S04]  /*5260*/  IMAD.WIDE.U32 R8, R19, R16, RZ ;  /* 0x0000001013087225 */ /* 0x001fc800078e00ff */
[----:B------:R-:W-:-:S04]  /*5270*/  IMAD.WIDE.U32 R10, P0, R13, R17, R8 ;  /* 0x000000110d0a7225 */ /* 0x000fc80007800008 */
[----:B------:R-:W-:-:S04]  /*5280*/  IMAD.WIDE.U32 R8, R13, R16, RZ ;  /* 0x000000100d087225 */ /* 0x000fc800078e00ff */
[----:B------:R-:W-:Y:S01]  /*5290*/  IMAD.X R15, RZ, RZ, RZ, P0 ;  /* 0x000000ffff0f7224 */ /* 0x000fe200000e06ff */
[----:B------:R-:W-:Y:S01]  /*52a0*/  IADD3 RZ, P0, R9, R10, RZ ;  /* 0x0000000a09ff7210 */ /* 0x000fe20007f1e0ff */
[----:B------:R-:W-:-:S04]  /*52b0*/  IMAD.MOV.U32 R14, RZ, RZ, R11 ;  /* 0x000000ffff0e7224 */ /* 0x000fc800078e000b */
[----:B------:R-:W-:-:S08]  /*52c0*/  IMAD.WIDE.U32.X R14, R19, R17, R14, P0 ;  /* 0x00000011130e7225 */ /* 0x000fd000000e040e */
.L_x_106:
[----:B------:R-:W3:Y:S01]  /*52d0*/  LDC.64 R30, c[0x0][0x640] ;  /* 0x00019000ff1e7b82 */ /* 0x000ee20000000a00 */
[-C--:B------:R-:W-:Y:S01]  /*52e0*/  SHF.R.U64 R73, R14, R18.reuse, R15 ;  /* 0x000000120e497219 */ /* 0x080fe2000000120f */
[----:B--2---:R-:W-:Y:S01]  /*52f0*/  IMAD.MOV R23, RZ, RZ, -R23 ;  /* 0x000000ffff177224 */ /* 0x004fe200078e0a17 */
[----:B0-----:R-:W-:Y:S01]  /*5300*/  SHF.R.U32.HI R8, RZ, R18, R15 ;  /* 0x00000012ff087219 */ /* 0x001fe2000001160f */
[----:B------:R-:W-:Y:S01]  /*5310*/  ULDC UR6, c[0x0][0x154] ;  /* 0x0000550000067ab9 */ /* 0x000fe20000000800 */
[----:B------:R-:W-:Y:S01]  /*5320*/  IADD3 R11, P0, RZ, -R73, RZ ;  /* 0x80000049ff0b7210 */ /* 0x000fe20007f1e0ff */
[----:B------:R-:W-:Y:S02]  /*5330*/  IMAD R23, R25, R23, R22 ;  /* 0x0000001719177224 */ /* 0x000fe400078e0216 */
[----:B------:R-:W0:Y:S01]  /*5340*/  LDC R14, c[0x0][0x618] ;  /* 0x00018600ff0e7b82 */ /* 0x000e220000000800 */
[----:B------:R-:W-:Y:S02]  /*5350*/  IMAD.MOV.U32 R13, RZ, RZ, 0x1 ;  /* 0x00000001ff0d7424 */ /* 0x000fe400078e00ff */
[----:B------:R-:W-:-:S04]  /*5360*/  IMAD.X R9, RZ, RZ, ~R8, P0 ;  /* 0x000000ffff097224 */ /* 0x000fc800000e0e08 */
[-C--:B-1----:R-:W-:Y:S01]  /*5370*/  IMAD R10, R9, R20.reuse, RZ ;  /* 0x00000014090a7224 */ /* 0x082fe200078e02ff */
[----:B------:R-:W1:Y:S01]  /*5380*/  LDC R26, c[0x0][0x608] ;  /* 0x00018200ff1a7b82 */ /* 0x000e620000000800 */
[----:B------:R-:W-:-:S04]  /*5390*/  IMAD.WIDE.U32 R8, R11, R20, R4 ;  /* 0x000000140b087225 */ /* 0x000fc800078e0004 */
[----:B------:R-:W-:Y:S01]  /*53a0*/  IMAD R11, R11, R21, R10 ;  /* 0x000000150b0b7224 */ /* 0x000fe200078e020a */
[----:B------:R-:W-:Y:S02]  /*53b0*/  I2FP.F32.U32 R10, R24 ;  /* 0x00000018000a7245 */ /* 0x000fe40000201000 */
[----:B------:R-:W2:Y:S01]  /*53c0*/  LDC R28, c[0x0][0x658] ;  /* 0x00019600ff1c7b82 */ /* 0x000ea20000000800 */
[----:B------:R-:W-:Y:S01]  /*53d0*/  IMAD.IADD R9, R9, 0x1, R11 ;  /* 0x0000000109097824 */ /* 0x000fe200078e020b */
[----:B---3--:R-:W-:Y:S01]  /*53e0*/  ISETP.NE.U32.AND P0, PT, R30, RZ, PT ;  /* 0x000000ff1e00720c */ /* 0x008fe20003f05070 */
[----:B------:R-:W-:Y:S01]  /*53f0*/  FMUL R10, R10, UR6 ;  /* 0x000000060a0a7c20 */ /* 0x000fe20008400000 */
[----:B------:R-:W-:Y:S02]  /*5400*/  IMAD.MOV.U32 R11, RZ, RZ, -0x1 ;  /* 0xffffffffff0b7424 */ /* 0x000fe400078e00ff */
[----:B------:R-:W-:Y:S01]  /*5410*/  ISETP.NE.AND.EX P0, PT, R31, RZ, PT, P0 ;  /* 0x000000ff1f00720c */ /* 0x000fe20003f05300 */
[----:B------:R3:W4:Y:S01]  /*5420*/  F2I.U32.TRUNC.NTZ R19, R10 ;  /* 0x0000000a00137305 */ /* 0x000722000020f000 */
[----:B------:R-:W3:Y:S01]  /*5430*/  LDC R21, c[0x0][0x148] ;  /* 0x00005200ff157b82 */ /* 0x000ee20000000800 */
[----:B0-----:R-:W-:-:S02]  /*5440*/  SHF.R.U64 R18, R8, R14, R9 ;  /* 0x0000000e08127219 */ /* 0x001fc40000001209 */
[----:B------:R-:W-:-:S05]  /*5450*/  SHF.R.U32.HI R9, RZ, R14, R9 ;  /* 0x0000000eff097219 */ /* 0x000fca0000011609 */
[----:B------:R-:W0:Y:S01]  /*5460*/  LDC R22, c[0x0][0x600] ;  /* 0x00018000ff167b82 */ /* 0x000e220000000800 */
[-CC-:B-1----:R-:W-:Y:S02]  /*5470*/  SHF.R.U64 R16, R18, R26.reuse, R9.reuse ;  /* 0x0000001a12107219 */ /* 0x182fe40000001209 */
[----:B------:R-:W-:-:S05]  /*5480*/  SHF.R.U32.HI R9, RZ, R26, R9 ;  /* 0x0000001aff097219 */ /* 0x000fca0000011609 */
[----:B------:R-:W1:Y:S01]  /*5490*/  LDC R27, c[0x0][0x648] ;  /* 0x00019200ff1b7b82 */ /* 0x000e620000000800 */
[-CC-:B--2---:R-:W-:Y:S02]  /*54a0*/  SHF.R.U64 R20, R16, R28.reuse, R9.reuse ;  /* 0x0000001c10147219 */ /* 0x184fe40000001209 */
[-C--:B------:R-:W-:Y:S02]  /*54b0*/  SHF.L.U32 R11, R11, R28.reuse, RZ ;  /* 0x0000001c0b0b7219 */ /* 0x080fe400000006ff */
[-C--:B------:R-:W-:Y:S01]  /*54c0*/  SHF.R.U32.HI R9, RZ, R28.reuse, R9 ;  /* 0x0000001cff097219 */ /* 0x080fe20000011609 */
[----:B------:R-:W-:Y:S01]  /*54d0*/  IMAD.MOV.U32 R8, RZ, RZ, R20 ;  /* 0x000000ffff087224 */ /* 0x000fe200078e0014 */
[----:B------:R-:W-:Y:S01]  /*54e0*/  SHF.L.U32 R26, R13, R28, RZ ;  /* 0x0000001c0d1a7219 */ /* 0x000fe200000006ff */
[----:B------:R-:W2:Y:S01]  /*54f0*/  LDC R29, c[0x0][0x638] ;  /* 0x00018e00ff1d7b82 */ /* 0x000ea20000000800 */
[----:B------:R-:W-:-:S07]  /*5500*/  LOP3.LUT R25, RZ, R11, RZ, 0x33, !PT ;  /* 0x0000000bff197212 */ /* 0x000fce00078e33ff */
[----:B------:R-:W0:Y:S01]  /*5510*/  LDC R32, c[0x0][0x610] ;  /* 0x00018400ff207b82 */ /* 0x000e220000000800 */
[----:B----4-:R-:W-:Y:S05]  /*5520*/  @!P0 BRA `(.L_x_107) ;  /* 0x0000000000288947 */ /* 0x010fea0003800000 */
[----:B------:R-:W4:Y:S02]  /*5530*/  LDC R13, c[0x0][0x64c] ;  /* 0x00019300ff0d7b82 */ /* 0x000f240000000800 */
[----:B----4-:R-:W-:-:S05]  /*5540*/  IADD3 R13, P0, R20, R13, RZ ;  /* 0x0000000d140d7210 */ /* 0x010fca0007f1e0ff */
[----:B------:R-:W-:-:S04]  /*5550*/  IMAD.X R17, RZ, RZ, R9, P0 ;  /* 0x000000ffff117224 */ /* 0x000fc800000e0609 */
[----:B------:R-:W-:-:S04]  /*5560*/  IMAD.WIDE.U32 R8, R17, R30, RZ ;  /* 0x0000001e11087225 */ /* 0x000fc800078e00ff */
[----:B---3--:R-:W-:-:S04]  /*5570*/  IMAD.WIDE.U32 R10, P0, R13, R31, R8 ;  /* 0x0000001f0d0a7225 */ /* 0x008fc80007800008 */
[----:B------:R-:W-:-:S04]  /*5580*/  IMAD.WIDE.U32 R8, R13, R30, RZ ;  /* 0x0000001e0d087225 */ /* 0x000fc800078e00ff */
[----:B------:R-:W-:Y:S01]  /*5590*/  IMAD.X R15, RZ, RZ, RZ, P0 ;  /* 0x000000ffff0f7224 */ /* 0x000fe200000e06ff */
[----:B------:R-:W-:Y:S01]  /*55a0*/  IADD3 RZ, P0, R9, R10, RZ ;  /* 0x0000000a09ff7210 */ /* 0x000fe20007f1e0ff */
[----:B------:R-:W-:-:S04]  /*55b0*/  IMAD.MOV.U32 R14, RZ, RZ, R11 ;  /* 0x000000ffff0e7224 */ /* 0x000fc800078e000b */
[----:B------:R-:W-:-:S08]  /*55c0*/  IMAD.WIDE.U32.X R8, R17, R31, R14, P0 ;  /* 0x0000001f11087225 */ /* 0x000fd000000e040e */
.L_x_107:
[----:B-1----:R-:W-:Y:S01]  /*55d0*/  SHF.R.U64 R8, R8, R27, R9 ;  /* 0x0000001b08087219 */ /* 0x002fe20000001209 */
[----:B0-----:R-:W-:Y:S01]  /*55e0*/  VIADD R13, R22, 0xffffffff ;  /* 0xffffffff160d7836 */ /* 0x001fe20000000000 */
[----:B------:R-:W-:Y:S01]  /*55f0*/  LOP3.LUT R11, R16, R25, RZ, 0xc0, !PT ;  /* 0x00000019100b7212 */ /* 0x000fe200078ec0ff */
[----:B------:R-:W-:Y:S02]  /*5600*/  IMAD.MOV R19, RZ, RZ, -R19 ;  /* 0x000000ffff137224 */ /* 0x000fe400078e0a13 */
[----:B------:R-:W-:Y:S02]  /*5610*/  IMAD.MOV R9, RZ, RZ, -R8 ;  /* 0x000000ffff097224 */ /* 0x000fe400078e0a08 */
[----:B------:R-:W-:Y:S01]  /*5620*/  IMAD R26, R26, R8, R11 ;  /* 0x000000081a1a7224 */ /* 0x000fe200078e020b */
[----:B------:R-:W-:Y:S01]  /*5630*/  LOP3.LUT R11, R18, R13, RZ, 0xc0, !PT ;  /* 0x0000000d120b7212 */ /* 0x000fe200078ec0ff */
[----:B---3--:R-:W-:Y:S02]  /*5640*/  @P4 IMAD R23, R21, R19, R24 ;  /* 0x0000001315174224 */ /* 0x008fe400078e0218 */
[----:B--2---:R-:W-:-:S02]  /*5650*/  IMAD R8, R9, R29, R20 ;  /* 0x0000001d09087224 */ /* 0x004fc400078e0214 */
[----:B------:R-:W-:Y:S02]  /*5660*/  IMAD R26, R26, R32, R23 ;  /* 0x000000201a1a7224 */ /* 0x000fe400078e0217 */
[----:B------:R-:W-:Y:S02]  /*5670*/  IMAD R9, R8, R22, R11 ;  /* 0x0000001608097224 */ /* 0x000fe400078e020b */
[----:B------:R-:W-:-:S03]  /*5680*/  IMAD.MOV.U32 R10, RZ, RZ, 0x1 ;  /* 0x00000001ff0a7424 */ /* 0x000fc600078e00ff */
[----:B------:R-:W-:Y:S02]  /*5690*/  SEL R15, R9, R26, !P4 ;  /* 0x0000001a090f7207 */ /* 0x000fe40006000000 */
[----:B------:R-:W-:Y:S02]  /*56a0*/  PRMT R8, R10, 0x7610, R8 ;  /* 0x000076100a087816 */ /* 0x000fe40000000008 */
[----:B------:R-:W-:-:S07]  /*56b0*/  SEL R26, R26, R9, !P4 ;  /* 0x000000091a1a7207 */ /* 0x000fce0006000000 */
.L_x_105:
[----:B------:R-:W-:Y:S01]  /*56c0*/  LOP3.LUT P0, RZ, R8, 0xff, RZ, 0xc0, !PT ;  /* 0x000000ff08ff7812 */ /* 0x000fe2000780c0ff */
[----:B------:R-:W-:-:S12]  /*56d0*/  IMAD.MOV.U32 R71, RZ, RZ, R26 ;  /* 0x000000ffff477224 */ /* 0x000fd800078e001a */
[----:B------:R-:W-:Y:S05]  /*56e0*/  @P0 BRA `(.L_x_108) ;  /* 0xffffffbc00300947 */ /* 0x000fea000383ffff */
[----:B------:R-:W-:Y:S05]  /*56f0*/  EXIT ;  /* 0x000000000000794d */ /* 0x000fea0003800000 */
.L_x_8:
[----:B0-----:R-:W-:Y:S01]  /*5700*/  ULDC.64 UR4, c[0x0][0x650] ;  /* 0x0001940000047ab9 */ /* 0x001fe20000000a00 */
        /* <DEDUP_REMOVED lines=25> */
.L_x_110:
[----:B------:R-:W0:Y:S01]  /*58a0*/  LDC.64 R28, c[0x0][0x640] ;  /* 0x00019000ff1c7b82 */ /* 0x000e220000000a00 */
[-CC-:B------:R-:W-:Y:S01]  /*58b0*/  SHF.R.U64 R21, R16, R6.reuse, R17.reuse ;  /* 0x0000000610157219 */ /* 0x180fe20000001211 */
[----:B------:R-:W-:Y:S01]  /*58c0*/  IMAD.MOV.U32 R31, RZ, RZ, 0x1 ;  /* 0x00000001ff1f7424 */ /* 0x000fe200078e00ff */
[----:B------:R-:W-:Y:S02]  /*58d0*/  SHF.R.U32.HI R3, RZ, R6, R17 ;  /* 0x00000006ff037219 */ /* 0x000fe40000011611 */
[----:B------:R-:W-:-:S03]  /*58e0*/  IADD3 R15, P0, RZ, -R21, RZ ;  /* 0x80000015ff0f7210 */ /* 0x000fc60007f1e0ff */
[----:B------:R-:W1:Y:S02]  /*58f0*/  LDC R14, c[0x0][0x618] ;  /* 0x00018600ff0e7b82 */ /* 0x000e640000000800 */
[----:B------:R-:W-:Y:S02]  /*5900*/  IMAD.X R3, RZ, RZ, ~R3, P0 ;  /* 0x000000ffff037224 */ /* 0x000fe400000e0e03 */
[----:B------:R-:W-:-:S04]  /*5910*/  IMAD.WIDE.U32 R12, R15, R22, R4 ;  /* 0x000000160f0c7225 */ /* 0x000fc800078e0004 */
[----:B------:R-:W2:Y:S01]  /*5920*/  LDC R16, c[0x0][0x608] ;  /* 0x00018200ff107b82 */ /* 0x000ea20000000800 */
[----:B------:R-:W-:-:S04]  /*5930*/  IMAD R6, R3, R22, RZ ;  /* 0x0000001603067224 */ /* 0x000fc800078e02ff */
[----:B------:R-:W-:-:S03]  /*5940*/  IMAD R3, R15, R23, R6 ;  /* 0x000000170f037224 */ /* 0x000fc600078e0206 */
[----:B------:R-:W3:Y:S01]  /*5950*/  LDC R26, c[0x0][0x658] ;  /* 0x00019600ff1a7b82 */ /* 0x000ee20000000800 */
[----:B------:R-:W-:Y:S01]  /*5960*/  IMAD.IADD R3, R13, 0x1, R3 ;  /* 0x000000010d037824 */ /* 0x000fe200078e0203 */
[----:B0-----:R-:W-:Y:S01]  /*5970*/  ISETP.NE.U32.AND P0, PT, R28, RZ, PT ;  /* 0x000000ff1c00720c */ /* 0x001fe20003f05070 */
[----:B------:R-:W-:-:S03]  /*5980*/  IMAD.MOV.U32 R13, RZ, RZ, -0x1 ;  /* 0xffffffffff0d7424 */ /* 0x000fc600078e00ff */
        /* <DEDUP_REMOVED lines=25> */
.L_x_111:
[----:B-1----:R-:W-:Y:S01]  /*5b20*/  SHF.R.U64 R6, R12, R25, R13 ;  /* 0x000000190c067219 */ /* 0x002fe2000000120d */
[----:B0-----:R-:W-:Y:S01]  /*5b30*/  VIADD R13, R24, 0xffffffff ;  /* 0xffffffff180d7836 */ /* 0x001fe20000000000 */
[----:B------:R-:W-:Y:S01]  /*5b40*/  SHF.L.U32 R9, R31, R26, RZ ;  /* 0x0000001a1f097219 */ /* 0x000fe200000006ff */
[----:B------:R-:W-:Y:S01]  /*5b50*/  @P4 IMAD R10, R11, R20, R8 ;  /* 0x000000140b0a4224 */ /* 0x000fe200078e0208 */
[----:B------:R-:W-:Y:S01]  /*5b60*/  LOP3.LUT R3, R22, R33, RZ, 0xc0, !PT ;  /* 0x0000002116037212 */ /* 0x000fe200078ec0ff */
[----:B------:R-:W-:Y:S01]  /*5b70*/  IMAD.MOV R12, RZ, RZ, -R6 ;  /* 0x000000ffff0c7224 */ /* 0x000fe200078e0a06 */
[----:B------:R-:W-:Y:S01]  /*5b80*/  LOP3.LUT R18, R18, R13, RZ, 0xc0, !PT ;  /* 0x0000000d12127212 */ /* 0x000fe200078ec0ff */
[----:B------:R-:W-:Y:S02]  /*5b90*/  IMAD.MOV.U32 R8, RZ, RZ, 0x1 ;  /* 0x00000001ff087424 */ /* 0x000fe400078e00ff */
[----:B------:R-:W-:Y:S02]  /*5ba0*/  IMAD R9, R9, R6, R3 ;  /* 0x0000000609097224 */ /* 0x000fe400078e0203 */
[----:B--2---:R-:W-:-:S02]  /*5bb0*/  IMAD R3, R12, R27, R23 ;  /* 0x0000001b0c037224 */ /* 0x004fc400078e0217 */
[----:B---3--:R-:W-:Y:S02]  /*5bc0*/  IMAD R6, R9, R30, R10 ;  /* 0x0000001e09067224 */ /* 0x008fe400078e020a */
[----:B------:R-:W-:Y:S01]  /*5bd0*/  IMAD R9, R3, R24, R18 ;  /* 0x0000001803097224 */ /* 0x000fe200078e0212 */
[----:B------:R-:W-:Y:S01]  /*5be0*/  PRMT R3, R8, 0x7610, R3 ;  /* 0x0000761008037816 */ /* 0x000fe20000000003 */
[----:B------:R-:W-:-:S03]  /*5bf0*/  IMAD.MOV.U32 R16, RZ, RZ, R21 ;  /* 0x000000ffff107224 */ /* 0x000fc600078e0015 */
[----:B------:R-:W-:Y:S02]  /*5c00*/  SEL R13, R9, R6, !P4 ;  /* 0x00000006090d7207 */ /* 0x000fe40006000000 */
[----:B------:R-:W-:-:S07]  /*5c10*/  SEL R6, R6, R9, !P4 ;  /* 0x0000000906067207 */ /* 0x000fce0006000000 */
.L_x_109:
[----:B------:R-:W-:-:S08]  /*5c20*/  NOP ;  /* 0x0000000000007918 */ /* 0x000fd00000000000 */
[----:B------:R-:W0:-:S00]  /*5c30*/  USETMAXREG.DEALLOC.CTAPOOL 0x28 ;  /* 0x00000028000079c8 */ /* 0x000e0000080e0500 */
[----:B0-----:R-:W-:-:S13]  /*5c40*/  ISETP.NE.AND P0, PT, R7, RZ, PT ;  /* 0x000000ff0700720c */ /* 0x001fda0003f05270 */
[----:B------:R-:W-:Y:S05]  /*5c50*/  @P0 EXIT ;  /* 0x000000000000094d */ /* 0x000fea0003800000 */
[----:B------:R-:W-:Y:S01]  /*5c60*/  LOP3.LUT P0, RZ, R3, 0xff, RZ, 0xc0, !PT ;  /* 0x000000ff03ff7812 */ /* 0x000fe2000780c0ff */
[----:B------:R-:W-:Y:S02]  /*5c70*/  IMAD.MOV.U32 R3, RZ, RZ, 0x1 ;  /* 0x00000001ff037424 */ /* 0x000fe400078e00ff */
[----:B------:R-:W-:-:S10]  /*5c80*/  IMAD.MOV.U32 R12, RZ, RZ, RZ ;  /* 0x000000ffff0c7224 */ /* 0x000fd400078e00ff */
[----:B------:R-:W-:Y:S05]  /*5c90*/  @!P0 BRA `(.L_x_112) ;  /* 0x0000000c00748947 */ /* 0x000fea0003800000 */
[----:B------:R-:W0:Y:S01]  /*5ca0*/  LDC R3, c[0x0][0x28c] ;  /* 0x0000a300ff037b82 */ /* 0x000e220000000800 */
[----:B------:R-:W-:Y:S01]  /*5cb0*/  ULDC UR5, c[0x0][0x658] ;  /* 0x0001960000057ab9 */ /* 0x000fe20000000800 */
[----:B------:R-:W-:Y:S01]  /*5cc0*/  UMOV UR11, 0xffffffff ;  /* 0xffffffff000b7882 */ /* 0x000fe20000000000 */
[----:B------:R-:W-:Y:S01]  /*5cd0*/  UMOV UR16, 0x1 ;  /* 0x0000000100107882 */ /* 0x000fe20000000000 */
[----:B------:R-:W-:Y:S01]  /*5ce0*/  USHF.L.U32 UR11, UR11, UR5, URZ ;  /* 0x000000050b0b7299 */ /* 0x000fe2000800063f */
[----:B------:R-:W-:Y:S01]  /*5cf0*/  BSSY B0, `(.L_x_112) ;  /* 0x00000d7000007945 */ /* 0x000fe20003800000 */
[----:B------:R-:W-:Y:S01]  /*5d00*/  ULDC UR9, c[0x0][0xc] ;  /* 0x0000030000097ab9 */ /* 0x000fe20000000800 */
[----:B------:R-:W-:Y:S01]  /*5d10*/  ULDC UR12, c[0x0][0x10] ;  /* 0x00000400000c7ab9 */ /* 0x000fe20000000800 */
[----:B------:R-:W1:Y:S01]  /*5d20*/  S2UR UR8, SR_CgaCtaId ;  /* 0x00000000000879c3 */ /* 0x000e620000008800 */
[----:B------:R-:W-:Y:S01]  /*5d30*/  ULOP3.LUT UR13, URZ, UR11, URZ, 0x33, !UPT ;  /* 0x0000000b3f0d7292 */ /* 0x000fe2000f8e333f */
[----:B------:R-:W-:Y:S01]  /*5d40*/  IMAD.MOV.U32 R14, RZ, RZ, 0x1 ;  /* 0x00000001ff0e7424 */ /* 0x000fe200078e00ff */
[----:B------:R-:W-:Y:S01]  /*5d50*/  LOP3.LUT R15, R2, 0x2, RZ, 0xfc, !PT ;  /* 0x00000002020f7812 */ /* 0x000fe200078efcff */
[----:B------:R-:W-:Y:S01]  /*5d60*/  IMAD.MOV.U32 R12, RZ, RZ, RZ ;  /* 0x000000ffff0c7224 */ /* 0x000fe200078e00ff */
[----:B------:R-:W-:Y:S01]  /*5d70*/  ULDC UR4, c[0x0][0x600] ;  /* 0x0001800000047ab9 */ /* 0x000fe20000000800 */
[----:B------:R-:W-:Y:S01]  /*5d80*/  UMOV UR15, 0x55 ;  /* 0x00000055000f7882 */ /* 0x000fe20000000000 */
[----:B------:R-:W-:-:S02]  /*5d90*/  UIADD3 UR4, UR4, -0x1, URZ ;  /* 0xffffffff04047890 */ /* 0x000fc4000fffe03f */
[----:B------:R-:W-:Y:S01]  /*5da0*/  USHF.L.U32 UR5, UR16, UR5, URZ ;  /* 0x0000000510057299 */ /* 0x000fe2000800063f */
[----:B------:R-:W-:Y:S01]  /*5db0*/  ULDC.64 UR28, c[0x0][0x198] ;  /* 0x00006600001c7ab9 */ /* 0x000fe20000000a00 */
[----:B0-----:R-:W-:-:S05]  /*5dc0*/  VIADD R3, R3, 0x3f ;  /* 0x0000003f03037836 */ /* 0x001fca0000000000 */
[----:B------:R-:W-:Y:S01]  /*5dd0*/  SHF.R.S32.HI R8, RZ, 0x1f, R3 ;  /* 0x0000001fff087819 */ /* 0x000fe20000011403 */
[----:B-1----:R-:W-:-:S03]  /*5de0*/  ULOP3.LUT UR10, UR8, 0x1, URZ, 0xc0, !UPT ;  /* 0x00000001080a7892 */ /* 0x002fc6000f8ec03f */
[----:B------:R-:W-:Y:S01]  /*5df0*/  LEA.HI R8, R8, R3, RZ, 0x6 ;  /* 0x0000000308087211 */ /* 0x000fe200078f30ff */
[----:B------:R-:W-:Y:S01]  /*5e00*/  USHF.R.U32.HI UR27, URZ, 0x1, UR8 ;  /* 0x000000013f1b7899 */ /* 0x000fe20008011608 */
[----:B------:R-:W-:Y:S01]  /*5e10*/  IMAD.MOV.U32 R3, RZ, RZ, 0x1 ;  /* 0x00000001ff037424 */ /* 0x000fe200078e00ff */
[----:B------:R-:W-:Y:S01]  /*5e20*/  USHF.L.U32 UR6, UR8, 0x5, URZ ;  /* 0x0000000508067899 */ /* 0x000fe2000800063f */
[----:B------:R-:W-:Y:S01]  /*5e30*/  SHF.R.S32.HI R11, RZ, 0x6, R8 ;  /* 0x00000006ff0b7819 */ /* 0x000fe20000011408 */
[----:B------:R-:W-:Y:S02]  /*5e40*/  USHF.L.U32 UR7, UR8, 0xb, URZ ;  /* 0x0000000b08077899 */ /* 0x000fe4000800063f */
[----:B------:R-:W-:Y:S02]  /*5e50*/  ULOP3.LUT UR8, UR8, 0xfffffffe, URZ, 0xc0, !UPT ;  /* 0xfffffffe08087892 */ /* 0x000fe4000f8ec03f */
[----:B------:R-:W-:Y:S01]  /*5e60*/  UISETP.GT.U32.AND UP0, UPT, UR10, 0xffff, UPT ;  /* 0x0000ffff0a00788c */ /* 0x000fe2000bf04070 */
[----:B------:R-:W-:Y:S01]  /*5e70*/  VIADD R10, R11, 0x1 ;  /* 0x000000010b0a7836 */ /* 0x000fe20000000000 */
[----:B------:R-:W-:-:S02]  /*5e80*/  USHF.L.U32 UR14, UR16, UR8, URZ ;  /* 0x00000008100e7299 */ /* 0x000fc4000800063f */
[----:B------:R-:W-:Y:S02]  /*5e90*/  ULOP3.LUT UR11, UR8, 0x1, URZ, 0xfc, !UPT ;  /* 0x00000001080b7892 */ /* 0x000fe4000f8efc3f */
[----:B------:R-:W-:Y:S02]  /*5ea0*/  UIMAD.WIDE.U32 UR8, UR9, UR12, URZ ;  /* 0x0000000c090872a5 */ /* 0x000fe4000f8e003f */
[----:B------:R-:W-:Y:S01]  /*5eb0*/  USEL UR10, UR10, 0xffff, !UP0 ;  /* 0x0000ffff0a0a7887 */ /* 0x000fe2000c000000 */
[----:B------:R-:W-:Y:S01]  /*5ec0*/  ULDC UR12, c[0x0][0x14] ;  /* 0x00000500000c7ab9 */ /* 0x000fe20000000800 */
[----:B------:R-:W-:Y:S02]  /*5ed0*/  USHF.L.U32 UR11, UR16, UR11, URZ ;  /* 0x0000000b100b7299 */ /* 0x000fe4000800063f */
[----:B------:R-:W-:Y:S02]  /*5ee0*/  UIMAD.WIDE.U32 UR24, UR8, UR12, URZ ;  /* 0x0000000c081872a5 */ /* 0x000fe4000f8e003f */
[----:B------:R-:W-:-:S02]  /*5ef0*/  UIMAD UR21, UR9, UR12, URZ ;  /* 0x0000000c091572a4 */ /* 0x000fc4000f8e023f */
[----:B------:R-:W-:Y:S02]  /*5f00*/  ULOP3.LUT UR10, UR10, 0xffff, URZ, 0xc0, !UPT ;  /* 0x0000ffff0a0a7892 */ /* 0x000fe4000f8ec03f */
[----:B------:R-:W-:Y:S02]  /*5f10*/  ULOP3.LUT UR6, UR6, 0x20, URZ, 0xc0, !UPT ;  /* 0x0000002006067892 */ /* 0x000fe4000f8ec03f */
[----:B------:R-:W-:Y:S02]  /*5f20*/  ULOP3.LUT UR7, UR7, 0x800, URZ, 0xc0, !UPT ;  /* 0x0000080007077892 */ /* 0x000fe4000f8ec03f */
[----:B------:R-:W-:Y:S02]  /*5f30*/  ULOP3.LUT UR14, UR14, UR11, URZ, 0xfc, !UPT ;  /* 0x0000000b0e0e7292 */ /* 0x000fe4000f8efc3f */
[----:B------:R-:W-:Y:S02]  /*5f40*/  UIADD3 UR21, UR25, UR21, URZ ;  /* 0x0000001519157290 */ /* 0x000fe4000fffe03f */
[----:B------:R-:W-:-:S12]  /*5f50*/  USHF.L.U32 UR15, UR15, UR10, URZ ;  /* 0x0000000a0f0f7299 */ /* 0x000fd8000800063f */
.L_x_123:
[----:B------:R-:W-:-:S03]  /*5f60*/  UMOV UR8, 0xffffffff ;  /* 0xffffffff00087882 */ /* 0x000fc60000000000 */
[----:B------:R-:W-:Y:S05]  /*5f70*/  BRA.DIV UR8, `(.L_x_113) ;  /* 0x0000001608a47947 */ /* 0x000fea000b800000 */
[----:B------:R-:W-:-:S13]  /*5f80*/  ELECT P0, URZ, PT ;  /* 0x00000000003f782f */ /* 0x000fda0003800000 */
.L_x_148:
[----:B------:R-:W0:Y:S01]  /*5f90*/  LDC R7, c[0x0][0x28c] ;  /* 0x0000a300ff077b82 */ /* 0x000e220000000800 */
[----:B------:R-:W-:Y:S01]  /*5fa0*/  BSSY B1, `(.L_x_114) ;  /* 0x000003b000017945 */ /* 0x000fe20003800000 */
[----:B0-----:R-:W-:-:S13]  /*5fb0*/  ISETP.LT.OR P0, PT, R7, 0x1, !P0 ;  /* 0x000000010700780c */ /* 0x001fda0004701670 */
[----:B------:R-:W-:Y:S05]  /*5fc0*/  @P0 BRA `(.L_x_115) ;  /* 0x0000000000e00947 */ /* 0x000fea0003800000 */
[----:B------:R-:W-:Y:S01]  /*5fd0*/  LEA R9, R6, UR27, 0x2 ;  /* 0x0000001b06097c11 */ /* 0x000fe2000f8e10ff */
[----:B------:R-:W-:Y:S01]  /*5fe0*/  IMAD.MOV.U32 R21, RZ, RZ, RZ ;  /* 0x000000ffff157224 */ /* 0x000fe200078e00ff */
[----:B------:R-:W-:Y:S01]  /*5ff0*/  LEA R17, R13, UR6, 0x6 ;  /* 0x000000060d117c11 */ /* 0x000fe2000f8e30ff */
[----:B------:R-:W-:Y:S02]  /*6000*/  IMAD.MOV.U32 R6, RZ, RZ, R10 ;  /* 0x000000ffff067224 */ /* 0x000fe400078e000a */
[----:B------:R-:W-:Y:S02]  /*6010*/  IMAD.MOV.U32 R7, RZ, RZ, R3 ;  /* 0x000000ffff077224 */ /* 0x000fe400078e0003 */
[----:B------:R-:W-:Y:S02]  /*6020*/  IMAD.MOV.U32 R8, RZ, RZ, R12 ;  /* 0x000000ffff087224 */ /* 0x000fe400078e000c */
[----:B------:R-:W-:-:S07]  /*6030*/  IMAD.SHL.U32 R19, R9, 0x20, RZ ;  /* 0x0000002009137824 */ /* 0x000fce00078e00ff */
.L_x_118:
[----:B------:R-:W0:Y:S01]  /*6040*/  S2R R18, SR_CgaCtaId ;  /* 0x0000000000127919 */ /* 0x000e220000008800 */
[----:B------:R-:W-:Y:S02]  /*6050*/  MOV R9, 0x400 ;  /* 0x0000040000097802 */ /* 0x000fe40000000f00 */
[----:B------:R-:W-:-:S13]  /*6060*/  LOP3.LUT P1, RZ, R0, 0x7f, RZ, 0xc0, !PT ;  /* 0x0000007f00ff7812 */ /* 0x000fda000782c0ff */
[----:B------:R-:W1:Y:S01]  /*6070*/  @!P1 LDC R13, c[0x0][0x500] ;  /* 0x00014000ff0d9b82 */ /* 0x000e620000000800 */
[----:B0-----:R-:W-:Y:S02]  /*6080*/  LEA R20, R18, R9, 0x18 ;  /* 0x0000000912147211 */ /* 0x001fe400078ec0ff */
[----:B------:R-:W-:-:S03]  /*6090*/  SHF.L.U32 R9, R7, 0x1f, RZ ;  /* 0x0000001f07097819 */ /* 0x000fc600000006ff */
[----:B------:R-:W-:-:S04]  /*60a0*/  IMAD R18, R8, 0x8, R20 ;  /* 0x0000000808127824 */ /* 0x000fc800078e0214 */
[----:B------:R-:W0:Y:S02]  /*60b0*/  SYNCS.PHASECHK.TRANS64.TRYWAIT P0, [R18+URZ+0x90], R9 ;  /* 0x00009009120075a7 */ /* 0x000e24000800017f */
[----:B01----:R-:W-:Y:S05]  /*60c0*/  @!P0 BRA `(.L_x_116) ;  /* 0x0000001400708947 */ /* 0x003fea0003800000 */
.L_x_149:
[----:B0-----:R-:W-:Y:S01]  /*60d0*/  PRMT R9, R15, 0x9910, RZ ;  /* 0x000099100f097816 */ /* 0x001fe200000000ff */
[----:B------:R0:W-:Y:S03]  /*60e0*/  @!P1 SYNCS.ARRIVE.TRANS64 RZ, [R18+URZ], R13 ;  /* 0x0000000d12ff99a7 */ /* 0x0001e6000800003f */
[----:B------:R-:W-:-:S13]  /*60f0*/  ISETP.NE.AND P0, PT, R9, 0x2, PT ;  /* 0x000000020900780c */ /* 0x000fda0003f05270 */
[----:B0-----:R-:W-:Y:S05]  /*6100*/  @P0 BRA `(.L_x_117) ;  /* 0x0000000000040947 */ /* 0x001fea0003800000 */
[----:B------:R-:W-:Y:S01]  /*6110*/  BPT.TRAP 0x1 ;  /* 0x000000040000795c */ /* 0x000fe20000300000 */
.L_x_117:
[----:B------:R-:W-:Y:S01]  /*6120*/  LEA R9, R8, UR27, 0x2 ;  /* 0x0000001b08097c11 */ /* 0x000fe2000f8e10ff */
[----:B------:R-:W-:Y:S01]  /*6130*/  VIADD R6, R6, 0xffffffff ;  /* 0xffffffff06067836 */ /* 0x000fe20000000000 */
[----:B------:R-:W-:Y:S01]  /*6140*/  R2UR UR11, R8 ;  /* 0x00000000080b72ca */ /* 0x000fe200000e0000 */
[----:B------:R-:W-:Y:S01]  /*6150*/  UIADD3 UR16, UP0, UR28, 0xf0, URZ ;  /* 0x000000f01c107890 */ /* 0x000fe2000ff1e03f */
[----:B------:R-:W-:Y:S01]  /*6160*/  R2UR UR22, R20 ;  /* 0x00000000141672ca */ /* 0x000fe200000e0000 */
[----:B------:R-:W-:Y:S01]  /*6170*/  IMAD.U32 R9, R9, 0x800, R20 ;  /* 0x0000080009097824 */ /* 0x000fe200078e0014 */
[----:B------:R-:W-:Y:S01]  /*6180*/  R2UR UR23, R19 ;  /* 0x00000000131772ca */ /* 0x000fe200000e0000 */
[----:B------:R-:W-:Y:S01]  /*6190*/  UIADD3 UR32, UP1, UR28, 0x1f0, URZ ;  /* 0x000001f01c207890 */ /* 0x000fe2000ff3e03f */
[----:B------:R-:W-:Y:S01]  /*61a0*/  R2UR UR9, R18 ;  /* 0x00000000120972ca */ /* 0x000fe200000e0000 */
[----:B------:R-:W-:Y:S01]  /*61b0*/  UIADD3.X UR17, URZ, UR29, URZ, UP0, !UPT ;  /* 0x0000001d3f117290 */ /* 0x000fe200087fe43f */
[----:B------:R-:W-:Y:S01]  /*61c0*/  R2UR UR8, R9 ;  /* 0x00000000090872ca */ /* 0x000fe200000e0000 */
[----:B------:R-:W-:Y:S01]  /*61d0*/  UPRMT UR20, URZ, 0x5410, UR15 ;  /* 0x000054103f147896 */ /* 0x000fe2000800000f */
[----:B------:R-:W-:Y:S01]  /*61e0*/  R2UR UR10, R21 ;  /* 0x00000000150a72ca */ /* 0x000fe200000e0000 */
[----:B------:R-:W-:Y:S01]  /*61f0*/  VIADD R8, R8, 0x1 ;  /* 0x0000000108087836 */ /* 0x000fe20000000000 */
[----:B------:R-:W-:Y:S01]  /*6200*/  R2UR UR12, R16 ;  /* 0x00000000100c72ca */ /* 0x000fe200000e0000 */
[----:B------:R-:W-:Y:S01]  /*6210*/  ULEA UR11, UR11, UR7, 0xc ;  /* 0x000000070b0b7291 */ /* 0x000fe2000f8e603f */
[----:B------:R-:W-:Y:S01]  /*6220*/  R2UR UR26, R17 ;  /* 0x00000000111a72ca */ /* 0x000fe200000e0000 */
[----:B------:R-:W-:Y:S01]  /*6230*/  UPRMT UR30, URZ, 0x5410, UR14 ;  /* 0x000054103f1e7896 */ /* 0x000fe2000800000e */
[----:B------:R-:W-:Y:S01]  /*6240*/  ISETP.GT.AND P1, PT, R6, 0x1, PT ;  /* 0x000000010600780c */ /* 0x000fe20003f24270 */
[----:B------:R-:W-:Y:S01]  /*6250*/  UIADD3 UR22, UR22, 0x24200, UR11 ;  /* 0x0002420016167890 */ /* 0x000fe2000fffe00b */
[----:B------:R-:W-:Y:S01]  /*6260*/  ISETP.NE.AND P0, PT, R8, 0x12, PT ;  /* 0x000000120800780c */ /* 0x000fe20003f05270 */
[----:B------:R-:W-:Y:S01]  /*6270*/  UIADD3.X UR33, URZ, UR29, URZ, UP1, !UPT ;  /* 0x0000001d3f217290 */ /* 0x000fe20008ffe43f */
[----:B------:R-:W-:Y:S01]  /*6280*/  VIADD R21, R21, 0x40 ;  /* 0x0000004015157836 */ /* 0x000fe20000000000 */
[----:B------:R-:W-:Y:S01]  /*6290*/  UIADD3 UR8, UR8, 0x200, URZ ;  /* 0x0000020008087890 */ /* 0x000fe2000fffe03f */
[----:B------:R-:W-:Y:S01]  /*62a0*/  SEL R18, RZ, 0x1, P0 ;  /* 0x00000001ff127807 */ /* 0x000fe20000000000 */
[----:B------:R-:W-:Y:S01]  /*62b0*/  UMOV UR18, 0x0 ;  /* 0x0000000000127882 */ /* 0x000fe20000000000 */
[----:B------:R-:W-:Y:S01]  /*62c0*/  UMOV UR19, 0x10000000 ;  /* 0x1000000000137882 */ /* 0x000fe20000000000 */
[----:B------:R-:W-:Y:S01]  /*62d0*/  UMOV UR11, UR23 ;  /* 0x00000017000b7c82 */ /* 0x000fe20008000000 */
[----:B------:R-:W-:-:S02]  /*62e0*/  LOP3.LUT R7, R7, R18, RZ, 0x3c, !PT ;  /* 0x0000001207077212 */ /* 0x000fc400078e3cff */
[----:B------:R-:W-:Y:S02]  /*62f0*/  SEL R8, R8, RZ, P0 ;  /* 0x000000ff08087207 */ /* 0x000fe40000000000 */
[----:B------:R0:W-:Y:S02]  /*6300*/  UTMALDG.3D.MULTICAST [UR8], [UR16], UR20, desc[UR18] ;  /* 0x00001208100073b4 */ /* 0x0001e40008011814 */
[----:B0-----:R-:W-:Y:S01]  /*6310*/  UMOV UR8, UR22 ;  /* 0x0000001600087c82 */ /* 0x001fe20008000000 */
[----:B------:R-:W-:Y:S02]  /*6320*/  UMOV UR11, UR26 ;  /* 0x0000001a000b7c82 */ /* 0x000fe40008000000 */
[----:B------:R0:W-:Y:S02]  /*6330*/  UTMALDG.3D.MULTICAST [UR8], [UR32], UR30, desc[UR18] ;  /* 0x00001208200073b4 */ /* 0x0001e4000801181e */
[----:B0-----:R-:W-:Y:S05]  /*6340*/  @P1 BRA `(.L_x_118) ;  /* 0xfffffffc003c1947 */ /* 0x001fea000383ffff */
.L_x_115:
[----:B------:R-:W-:Y:S05]  /*6350*/  BSYNC B1 ;  /* 0x0000000000017941 */ /* 0x000fea0003800000 */
.L_x_114:
[----:B------:R-:W-:Y:S01]  /*6360*/  LOP3.LUT P1, RZ, R14, 0xff, RZ, 0xc0, !PT ;  /* 0x000000ff0eff7812 */ /* 0x000fe2000782c0ff */
[C---:B------:R-:W-:Y:S01]  /*6370*/  IMAD.IADD R9, R11.reuse, 0x1, R12 ;  /* 0x000000010b097824 */ /* 0x040fe200078e020c */
[----:B------:R-:W-:Y:S01]  /*6380*/  ULDC.64 UR8, c[0x0][0x650] ;  /* 0x0001940000087ab9 */ /* 0x000fe20000000a00 */
[----:B------:R-:W-:Y:S01]  /*6390*/  ISETP.GE.U32.AND P2, PT, R11, 0x12, PT ;  /* 0x000000120b00780c */ /* 0x000fe20003f46070 */
[----:B------:R-:W-:Y:S01]  /*63a0*/  BSSY B1, `(.L_x_119) ;  /* 0x0000069000017945 */ /* 0x000fe20003800000 */
[----:B------:R-:W-:Y:S01]  /*63b0*/  IMAD.MOV.U32 R13, RZ, RZ, -0x1 ;  /* 0xffffffffff0d7424 */ /* 0x000fe200078e00ff */
[----:B------:R-:W-:Y:S01]  /*63c0*/  ISETP.GT.U32.AND P0, PT, R9, 0x11, PT ;  /* 0x000000110900780c */ /* 0x000fe20003f04070 */
[----:B------:R-:W-:Y:S01]  /*63d0*/  IMAD.MOV.U32 R16, RZ, RZ, -0x1 ;  /* 0xffffffffff107424 */ /* 0x000fe200078e00ff */
[----:B------:R-:W-:Y:S02]  /*63e0*/  PRMT R14, RZ, 0x7610, R14 ;  /* 0x00007610ff0e7816 */ /* 0x000fe4000000000e */
[----:B------:R-:W-:-:S03]  /*63f0*/  ISETP.LT.U32.AND P0, PT, R11, 0x12, P0 ;  /* 0x000000120b00780c */ /* 0x000fc60000701070 */
[----:B------:R-:W0:Y:S01]  /*6400*/  @P1 S2R R7, SR_CgaCtaId ;  /* 0x0000000000071919 */ /* 0x000e220000008800 */
[----:B------:R-:W-:-:S04]  /*6410*/  @P1 MOV R6, 0x400 ;  /* 0x0000040000061802 */ /* 0x000fc80000000f00 */
[----:B0-----:R-:W-:Y:S01]  /*6420*/  @P1 LEA R8, R7, R6, 0x18 ;  /* 0x0000000607081211 */ /* 0x001fe200078ec0ff */
[----:B------:R-:W-:Y:S01]  /*6430*/  IMAD.WIDE.U32 R6, R9, 0x38e38e39, RZ ;  /* 0x38e38e3909067825 */ /* 0x000fe200078e00ff */
[----:B------:R-:W-:Y:S02]  /*6440*/  SEL R6, RZ, 0x1, !P0 ;  /* 0x00000001ff067807 */ /* 0x000fe40004000000 */
[----:B------:R0:W-:Y:S01]  /*6450*/  @P1 SYNCS.ARRIVE.TRANS64.A1T0 RZ, [R8+URZ+0x138], RZ ;  /* 0x000138ff08ff19a7 */ /* 0x0001e2000810003f */
[----:B------:R-:W-:Y:S02]  /*6460*/  IADD3 R4, P1, R4, UR24, RZ ;  /* 0x0000001804047c10 */ /* 0x000fe4000ff3e0ff */
[----:B------:R-:W-:Y:S01]  /*6470*/  LOP3.LUT R3, R3, R6, RZ, 0x3c, !PT ;  /* 0x0000000603037212 */ /* 0x000fe200078e3cff */
[----:B------:R-:W-:Y:S01]  /*6480*/  IMAD.MOV.U32 R6, RZ, RZ, -0x1 ;  /* 0xffffffffff067424 */ /* 0x000fe200078e00ff */
[----:B------:R-:W-:Y:S02]  /*6490*/  IADD3.X R5, R5, UR21, RZ, P1, !PT ;  /* 0x0000001505057c10 */ /* 0x000fe40008ffe4ff */
[----:B------:R-:W-:-:S02]  /*64a0*/  ISETP.GE.U32.AND P0, PT, R4, UR8, PT ;  /* 0x0000000804007c0c */ /* 0x000fc4000bf06070 */
[----:B0-----:R-:W-:Y:S02]  /*64b0*/  SHF.R.U32.HI R8, RZ, 0x2, R7 ;  /* 0x00000002ff087819 */ /* 0x001fe40000011607 */
[----:B------:R-:W-:Y:S02]  /*64c0*/  ISETP.GE.U32.AND.EX P0, PT, R5, UR9, PT, P0 ;  /* 0x0000000905007c0c */ /* 0x000fe4000bf06100 */
[----:B------:R-:W-:Y:S01]  /*64d0*/  @P2 LOP3.LUT R3, R3, 0x1, R8, 0x78, !PT ;  /* 0x0000000103032812 */ /* 0x000fe200078e7808 */
[----:B------:R-:W-:Y:S01]  /*64e0*/  IMAD R12, R8, -0x12, R9 ;  /* 0xffffffee080c7824 */ /* 0x000fe200078e0209 */
[----:B------:R-:W-:-:S09]  /*64f0*/  PRMT R7, RZ, 0x7610, R7 ;  /* 0x00007610ff077816 */ /* 0x000fd20000000007 */
[----:B------:R-:W-:Y:S05]  /*6500*/  @P0 BRA `(.L_x_120) ;  /* 0x0000000400480947 */ /* 0x000fea0003800000 */
[----:B------:R-:W0:Y:S01]  /*6510*/  S2R R17, SR_CTAID.X ;  /* 0x0000000000117919 */ /* 0x000e220000002500 */
[----:B------:R-:W-:Y:S01]  /*6520*/  ULDC.64 UR8, c[0x0][0x628] ;  /* 0x00018a0000087ab9 */ /* 0x000fe20000000a00 */
[----:B------:R-:W1:Y:S01]  /*6530*/  LDC R18, c[0x0][0x144] ;  /* 0x00005100ff127b82 */ /* 0x000e620000000800 */
[----:B------:R-:W-:Y:S01]  /*6540*/  ISETP.NE.U32.AND P0, PT, RZ, UR8, PT ;  /* 0x00000008ff007c0c */ /* 0x000fe2000bf05070 */
[----:B------:R-:W2:Y:S01]  /*6550*/  S2R R13, SR_CTAID.Y ;  /* 0x00000000000d7919 */ /* 0x000ea20000002600 */
[----:B------:R-:W-:Y:S01]  /*6560*/  ULDC UR10, c[0x0][0x150] ;  /* 0x00005400000a7ab9 */ /* 0x000fe20000000800 */
[----:B------:R-:W-:Y:S01]  /*6570*/  ULDC UR11, c[0x0][0x630] ;  /* 0x00018c00000b7ab9 */ /* 0x000fe20000000800 */
[----:B------:R-:W-:Y:S01]  /*6580*/  ISETP.NE.AND.EX P0, PT, RZ, UR9, PT, P0 ;  /* 0x00000009ff007c0c */ /* 0x000fe2000bf05300 */
[----:B------:R-:W-:Y:S01]  /*6590*/  IMAD.MOV.U32 R6, RZ, RZ, R4 ;  /* 0x000000ffff067224 */ /* 0x000fe200078e0004 */
[----:B0-----:R-:W-:-:S05]  /*65a0*/  I2FP.F32.U32 R7, R17 ;  /* 0x0000001100077245 */ /* 0x001fca0000201000 */
[----:B------:R-:W-:Y:S01]  /*65b0*/  FMUL R20, R7, UR10 ;  /* 0x0000000a07147c20 */ /* 0x000fe20008400000 */
[----:B------:R-:W-:-:S05]  /*65c0*/  IMAD.MOV.U32 R7, RZ, RZ, R5 ;  /* 0x000000ffff077224 */ /* 0x000fca00078e0005 */
[----:B--2---:R-:W-:Y:S05]  /*65d0*/  @!P0 BRA `(.L_x_121) ;  /* 0x0000000000288947 */ /* 0x004fea0003800000 */
[----:B------:R-:W-:Y:S02]  /*65e0*/  ULDC UR10, c[0x0][0x634] ;  /* 0x00018d00000a7ab9 */ /* 0x000fe40000000800 */
[----:B------:R-:W-:-:S05]  /*65f0*/  IADD3 R7, P0, R4, UR10, RZ ;  /* 0x0000000a04077c10 */ /* 0x000fca000ff1e0ff */
[----:B------:R-:W-:-:S04]  /*6600*/  IMAD.X R19, RZ, RZ, R5, P0 ;  /* 0x000000ffff137224 */ /* 0x000fc800000e0605 */
[----:B------:R-:W-:-:S04]  /*6610*/  IMAD.WIDE.U32 R8, R19, UR8, RZ ;  /* 0x0000000813087c25 */ /* 0x000fc8000f8e00ff */
[----:B------:R-:W-:-:S04]  /*6620*/  IMAD.WIDE.U32 R8, P0, R7, UR9, R8 ;  /* 0x0000000907087c25 */ /* 0x000fc8000f800008 */
[----:B------:R-:W-:-:S04]  /*6630*/  IMAD.WIDE.U32 R6, R7, UR8, RZ ;  /* 0x0000000807067c25 */ /* 0x000fc8000f8e00ff */
[----:B------:R-:W-:Y:S01]  /*6640*/  IMAD.MOV.U32 R6, RZ, RZ, R9 ;  /* 0x000000ffff067224 */ /* 0x000fe200078e0009 */
[----:B------:R-:W-:Y:S01]  /*6650*/  IADD3 RZ, P1, R7, R8, RZ ;  /* 0x0000000807ff7210 */ /* 0x000fe20007f3e0ff */
[----:B------:R-:W-:-:S04]  /*6660*/  IMAD.X R7, RZ, RZ, RZ, P0 ;  /* 0x000000ffff077224 */ /* 0x000fc800000e06ff */
[----:B------:R-:W-:-:S08]  /*6670*/  IMAD.WIDE.U32.X R6, R19, UR9, R6, P1 ;  /* 0x0000000913067c25 */ /* 0x000fd000088e0406 */
.L_x_121:
[--C-:B------:R-:W-:Y:S01]  /*6680*/  SHF.R.U64 R16, R6, UR11, R7.reuse ;  /* 0x0000000b06107c19 */ /* 0x100fe20008001207 */
[----:B------:R-:W0:Y:S01]  /*6690*/  F2I.U32.TRUNC.NTZ R20, R20 ;  /* 0x0000001400147305 */ /* 0x000e22000020f000 */
[----:B------:R-:W-:Y:S01]  /*66a0*/  SHF.R.U32.HI R6, RZ, UR11, R7 ;  /* 0x0000000bff067c19 */ /* 0x000fe20008011607 */
[----:B------:R-:W-:Y:S01]  /*66b0*/  ULDC.64 UR8, c[0x0][0x620] ;  /* 0x0001880000087ab9 */ /* 0x000fe20000000a00 */
[----:B------:R-:W-:Y:S01]  /*66c0*/  IADD3 R9, P0, RZ, -R16, RZ ;  /* 0x80000010ff097210 */ /* 0x000fe20007f1e0ff */
[----:B------:R-:W-:-:S04]  /*66d0*/  ULDC.64 UR10, c[0x0][0x640] ;  /* 0x00019000000a7ab9 */ /* 0x000fc80000000a00 */
[----:B------:R-:W-:Y:S01]  /*66e0*/  IMAD.X R6, RZ, RZ, ~R6, P0 ;  /* 0x000000ffff067224 */ /* 0x000fe200000e0e06 */
[----:B------:R-:W-:-:S03]  /*66f0*/  ISETP.NE.U32.AND P0, PT, RZ, UR10, PT ;  /* 0x0000000aff007c0c */ /* 0x000fc6000bf05070 */
[----:B------:R-:W-:Y:S01]  /*6700*/  IMAD R8, R6, UR8, RZ ;  /* 0x0000000806087c24 */ /* 0x000fe2000f8e02ff */
[----:B------:R-:W-:Y:S01]  /*6710*/  ISETP.NE.AND.EX P0, PT, RZ, UR11, PT, P0 ;  /* 0x0000000bff007c0c */ /* 0x000fe2000bf05300 */
[----:B------:R-:W-:Y:S01]  /*6720*/  IMAD.WIDE.U32 R6, R9, UR8, R4 ;  /* 0x0000000809067c25 */ /* 0x000fe2000f8e0004 */
[----:B------:R-:W-:-:S03]  /*6730*/  ULDC UR8, c[0x0][0x618] ;  /* 0x0001860000087ab9 */ /* 0x000fc60000000800 */
[----:B------:R-:W-:Y:S01]  /*6740*/  IMAD R9, R9, UR9, R8 ;  /* 0x0000000909097c24 */ /* 0x000fe2000f8e0208 */
[----:B------:R-:W-:Y:S01]  /*6750*/  ULDC UR9, c[0x0][0x154] ;  /* 0x0000550000097ab9 */ /* 0x000fe20000000800 */
[----:B0-----:R-:W-:Y:S02]  /*6760*/  IMAD.MOV R8, RZ, RZ, -R20 ;  /* 0x000000ffff087224 */ /* 0x001fe400078e0a14 */
[----:B------:R-:W-:Y:S01]  /*6770*/  IMAD.IADD R7, R7, 0x1, R9 ;  /* 0x0000000107077824 */ /* 0x000fe200078e0209 */
[----:B------:R-:W0:Y:S01]  /*6780*/  LDC R20, c[0x0][0x148] ;  /* 0x00005200ff147b82 */ /* 0x000e220000000800 */
[----:B-1----:R-:W-:Y:S01]  /*6790*/  IMAD R17, R18, R8, R17 ;  /* 0x0000000812117224 */ /* 0x002fe200078e0211 */
[----:B------:R-:W-:Y:S02]  /*67a0*/  I2FP.F32.U32 R8, R13 ;  /* 0x0000000d00087245 */ /* 0x000fe40000201000 */
[--C-:B------:R-:W-:Y:S02]  /*67b0*/  SHF.R.U64 R18, R6, UR8, R7.reuse ;  /* 0x0000000806127c19 */ /* 0x100fe40008001207 */
[----:B------:R-:W-:Y:S01]  /*67c0*/  SHF.R.U32.HI R7, RZ, UR8, R7 ;  /* 0x00000008ff077c19 */ /* 0x000fe20008011607 */
[----:B------:R-:W-:Y:S01]  /*67d0*/  FMUL R8, R8, UR9 ;  /* 0x0000000908087c20 */ /* 0x000fe20008400000 */
[----:B------:R-:W-:-:S02]  /*67e0*/  ULDC UR8, c[0x0][0x608] ;  /* 0x0001820000087ab9 */ /* 0x000fc40000000800 */
[--C-:B------:R-:W-:Y:S01]  /*67f0*/  SHF.R.U64 R22, R18, UR8, R7.reuse ;  /* 0x0000000812167c19 */ /* 0x100fe20008001207 */
[----:B------:R1:W2:Y:S01]  /*6800*/  F2I.U32.TRUNC.NTZ R23, R8 ;  /* 0x0000000800177305 */ /* 0x0002a2000020f000 */
[----:B------:R-:W-:Y:S01]  /*6810*/  SHF.R.U32.HI R7, RZ, UR8, R7 ;  /* 0x00000008ff077c19 */ /* 0x000fe20008011607 */
[----:B------:R-:W-:-:S03]  /*6820*/  ULDC UR8, c[0x0][0x658] ;  /* 0x0001960000087ab9 */ /* 0x000fc60000000800 */
[--C-:B------:R-:W-:Y:S02]  /*6830*/  SHF.R.U64 R19, R22, UR8, R7.reuse ;  /* 0x0000000816137c19 */ /* 0x100fe40008001207 */
[----:B------:R-:W-:-:S03]  /*6840*/  SHF.R.U32.HI R21, RZ, UR8, R7 ;  /* 0x00000008ff157c19 */ /* 0x000fc60008011607 */
[----:B------:R-:W-:Y:S02]  /*6850*/  IMAD.MOV.U32 R6, RZ, RZ, R19 ;  /* 0x000000ffff067224 */ /* 0x000fe400078e0013 */
[----:B------:R-:W-:Y:S01]  /*6860*/  IMAD.MOV.U32 R7, RZ, RZ, R21 ;  /* 0x000000ffff077224 */ /* 0x000fe200078e0015 */
[----:B-1----:R-:W-:Y:S06]  /*6870*/  @!P0 BRA `(.L_x_122) ;  /* 0x0000000000288947 */ /* 0x002fec0003800000 */
        /* <DEDUP_REMOVED lines=10> */
.L_x_122:
[----:B------:R-:W-:Y:S01]  /*6920*/  ULDC UR8, c[0x0][0x648] ;  /* 0x0001920000087ab9 */ /* 0x000fe20000000800 */
[----:B--2---:R-:W-:Y:S01]  /*6930*/  IMAD.MOV R23, RZ, RZ, -R23 ;  /* 0x000000ffff177224 */ /* 0x004fe200078e0a17 */
[----:B------:R-:W-:Y:S01]  /*6940*/  SHF.R.U64 R7, R6, UR8, R7 ;  /* 0x0000000806077c19 */ /* 0x000fe20008001207 */
[----:B------:R-:W-:Y:S01]  /*6950*/  ULDC UR8, c[0x0][0x638] ;  /* 0x00018e0000087ab9 */ /* 0x000fe20000000800 */
[----:B------:R-:W-:Y:S01]  /*6960*/  LOP3.LUT R6, R22, UR13, RZ, 0xc0, !PT ;  /* 0x0000000d16067c12 */ /* 0x000fe2000f8ec0ff */
[----:B0-----:R-:W-:Y:S01]  /*6970*/  @P4 IMAD R17, R20, R23, R13 ;  /* 0x0000001714114224 */ /* 0x001fe200078e020d */
[----:B------:R-:W-:Y:S01]  /*6980*/  LOP3.LUT R18, R18, UR4, RZ, 0xc0, !PT ;  /* 0x0000000412127c12 */ /* 0x000fe2000f8ec0ff */
[----:B------:R-:W-:Y:S01]  /*6990*/  IMAD.MOV R8, RZ, RZ, -R7 ;  /* 0x000000ffff087224 */ /* 0x000fe200078e0a07 */
[----:B------:R-:W-:Y:S01]  /*69a0*/  ULDC UR9, c[0x0][0x610] ;  /* 0x0001840000097ab9 */ /* 0x000fe20000000800 */
[----:B------:R-:W-:Y:S02]  /*69b0*/  IMAD R6, R7, UR5, R6 ;  /* 0x0000000507067c24 */ /* 0x000fe4000f8e0206 */
[----:B------:R-:W-:Y:S01]  /*69c0*/  IMAD R19, R8, UR8, R19 ;  /* 0x0000000808137c24 */ /* 0x000fe2000f8e0213 */
[----:B------:R-:W-:Y:S01]  /*69d0*/  ULDC UR8, c[0x0][0x600] ;  /* 0x0001800000087ab9 */ /* 0x000fe20000000800 */
[----:B------:R-:W-:-:S02]  /*69e0*/  IMAD R17, R6, UR9, R17 ;  /* 0x0000000906117c24 */ /* 0x000fc4000f8e0211 */
[----:B------:R-:W-:Y:S02]  /*69f0*/  IMAD R6, R19, UR8, R18 ;  /* 0x0000000813067c24 */ /* 0x000fe4000f8e0212 */
[----:B------:R-:W-:-:S03]  /*6a00*/  IMAD.MOV.U32 R7, RZ, RZ, 0x1 ;  /* 0x00000001ff077424 */ /* 0x000fc600078e00ff */
[----:B------:R-:W-:Y:S02]  /*6a10*/  SEL R13, R6, R17, !P4 ;  /* 0x00000011060d7207 */ /* 0x000fe40006000000 */
[----:B------:R-:W-:-:S07]  /*6a20*/  SEL R6, R17, R6, !P4 ;  /* 0x0000000611067207 */ /* 0x000fce0006000000 */
.L_x_120:
[----:B------:R-:W-:Y:S05]  /*6a30*/  BSYNC B1 ;  /* 0x0000000000017941 */ /* 0x000fea0003800000 */
.L_x_119:
[----:B------:R-:W-:-:S13]  /*6a40*/  LOP3.LUT P0, RZ, R7, 0xff, RZ, 0xc0, !PT ;  /* 0x000000ff07ff7812 */ /* 0x000fda000780c0ff */
[----:B------:R-:W-:Y:S05]  /*6a50*/  @P0 BRA `(.L_x_123) ;  /* 0xfffffff400400947 */ /* 0x000fea000383ffff */
[----:B------:R-:W-:Y:S05]  /*6a60*/  BSYNC B0 ;  /* 0x0000000000007941 */ /* 0x000fea0003800000 */
.L_x_112:
[----:B------:R-:W-:-:S03]  /*6a70*/  UMOV UR8, 0xffffffff ;  /* 0xffffffff00087882 */ /* 0x000fc60000000000 */
[----:B------:R-:W-:Y:S05]  /*6a80*/  BRA.DIV UR8, `(.L_x_124) ;  /* 0x0000000e08147947 */ /* 0x000fea000b800000 */
[----:B------:R-:W-:-:S13]  /*6a90*/  ELECT P0, URZ, PT ;  /* 0x00000000003f782f */ /* 0x000fda0003800000 */
.L_x_152:
[----:B------:R-:W-:Y:S04]  /*6aa0*/  BSSY B0, `(.L_x_125) ;  /* 0x00000a9000007945 */ /* 0x000fe80003800000 */
[----:B------:R-:W-:Y:S05]  /*6ab0*/  @!P0 BRA `(.L_x_126) ;  /* 0x00000008009c8947 */ /* 0x000fea0003800000 */
[----:B------:R-:W-:-:S04]  /*6ac0*/  LOP3.LUT R2, R2, 0x2, RZ, 0xfc, !PT ;  /* 0x0000000202027812 */ /* 0x000fc800078efcff */
[----:B------:R-:W-:-:S13]  /*6ad0*/  ISETP.NE.AND P0, PT, R2, 0x3, PT ;  /* 0x000000030200780c */ /* 0x000fda0003f05270 */
[----:B------:R-:W-:Y:S05]  /*6ae0*/  @!P0 BRA `(.L_x_127) ;  /* 0x0000000000048947 */ /* 0x000fea0003800000 */
[----:B------:R-:W-:Y:S01]  /*6af0*/  BPT.TRAP 0x1 ;  /* 0x000000040000795c */ /* 0x000fe20000300000 */
.L_x_127:
[----:B------:R-:W0:Y:S01]  /*6b00*/  S2R R5, SR_CgaCtaId ;  /* 0x0000000000057919 */ /* 0x000e220000008800 */
[----:B------:R-:W-:Y:S02]  /*6b10*/  MOV R0, 0x400 ;  /* 0x0000040000007802 */ /* 0x000fe40000000f00 */
[----:B------:R-:W-:Y:S02]  /*6b20*/  SHF.L.U32 R2, R3, 0x1f, RZ ;  /* 0x0000001f03027819 */ /* 0x000fe400000006ff */
[----:B0-----:R-:W-:-:S05]  /*6b30*/  LEA R5, R5, R0, 0x18 ;  /* 0x0000000005057211 */ /* 0x001fca00078ec0ff */
[----:B------:R-:W-:-:S04]  /*6b40*/  VIADD R5, R5, 0x90 ;  /* 0x0000009005057836 */ /* 0x000fc80000000000 */
[C---:B------:R-:W-:Y:S02]  /*6b50*/  IMAD R7, R12.reuse, 0x8, R5 ;  /* 0x000000080c077824 */ /* 0x040fe400078e0205 */
[----:B------:R-:W-:Y:S02]  /*6b60*/  VIADD R12, R12, 0x1 ;  /* 0x000000010c0c7836 */ /* 0x000fe40000000000 */
[----:B------:R-:W0:Y:S03]  /*6b70*/  SYNCS.PHASECHK.TRANS64.TRYWAIT P0, [R7+URZ], R2 ;  /* 0x00000002070075a7 */ /* 0x000e26000800017f */
[----:B------:R-:W-:-:S04]  /*6b80*/  ISETP.NE.AND P1, PT, R12, 0x12, PT ;  /* 0x000000120c00780c */ /* 0x000fc80003f25270 */
[----:B------:R-:W-:Y:S02]  /*6b90*/  SEL R0, RZ, 0x1, P1 ;  /* 0x00000001ff007807 */ /* 0x000fe40000800000 */
[----:B------:R-:W-:Y:S02]  /*6ba0*/  SEL R12, R12, RZ, P1 ;  /* 0x000000ff0c0c7207 */ /* 0x000fe40000800000 */
[----:B------:R-:W-:-:S03]  /*6bb0*/  LOP3.LUT R9, R3, R0, RZ, 0x3c, !PT ;  /* 0x0000000003097212 */ /* 0x000fc600078e3cff */
[----:B------:R-:W-:Y:S01]  /*6bc0*/  IMAD R6, R12, 0x8, R5 ;  /* 0x000000080c067824 */ /* 0x000fe200078e0205 */
[----:B------:R-:W-:Y:S01]  /*6bd0*/  SHF.L.U32 R3, R9, 0x1f, RZ ;  /* 0x0000001f09037819 */ /* 0x000fe200000006ff */
[----:B0-----:R-:W-:Y:S06]  /*6be0*/  @!P0 BRA `(.L_x_128) ;  /* 0x0000000800dc8947 */ /* 0x001fec0003800000 */
.L_x_153:
[----:B------:R-:W1:Y:S01]  /*6bf0*/  SYNCS.PHASECHK.TRANS64.TRYWAIT P0, [R6+URZ], R3 ;  /* 0x00000003060075a7 */ /* 0x000e62000800017f */
[----:B------:R-:W-:-:S05]  /*6c00*/  VIADD R0, R12, 0x1 ;  /* 0x000000010c007836 */ /* 0x000fca0000000000 */
[----:B------:R-:W-:-:S04]  /*6c10*/  ISETP.NE.AND P1, PT, R0, 0x12, PT ;  /* 0x000000120000780c */ /* 0x000fc80003f25270 */
[----:B0-----:R-:W-:Y:S02]  /*6c20*/  SEL R2, RZ, 0x1, P1 ;  /* 0x00000001ff027807 */ /* 0x001fe40000800000 */
[----:B------:R-:W-:Y:S02]  /*6c30*/  SEL R0, R0, RZ, P1 ;  /* 0x000000ff00007207 */ /* 0x000fe40000800000 */
[----:B------:R-:W-:-:S03]  /*6c40*/  LOP3.LUT R9, R9, R2, RZ, 0x3c, !PT ;  /* 0x0000000209097212 */ /* 0x000fc600078e3cff */
[----:B------:R-:W-:Y:S01]  /*6c50*/  IMAD R7, R0, 0x8, R5 ;  /* 0x0000000800077824 */ /* 0x000fe200078e0205 */
[----:B------:R-:W-:Y:S01]  /*6c60*/  SHF.L.U32 R4, R9, 0x1f, RZ ;  /* 0x0000001f09047819 */ /* 0x000fe200000006ff */
[----:B-1----:R-:W-:Y:S06]  /*6c70*/  @!P0 BRA `(.L_x_129) ;  /* 0x0000000800cc8947 */ /* 0x002fec0003800000 */
.L_x_154:
[----:B------:R-:W1:Y:S01]  /*6c80*/  SYNCS.PHASECHK.TRANS64.TRYWAIT P0, [R7+URZ], R4 ;  /* 0x00000004070075a7 */ /* 0x000e62000800017f */
[----:B------:R-:W-:-:S05]  /*6c90*/  VIADD R0, R0, 0x1 ;  /* 0x0000000100007836 */ /* 0x000fca0000000000 */
[----:B------:R-:W-:-:S04]  /*6ca0*/  ISETP.NE.AND P1, PT, R0, 0x12, PT ;  /* 0x000000120000780c */ /* 0x000fc80003f25270 */
[----:B------:R-:W-:Y:S02]  /*6cb0*/  SEL R2, RZ, 0x1, P1 ;  /* 0x00000001ff027807 */ /* 0x000fe40000800000 */
[----:B------:R-:W-:Y:S02]  /*6cc0*/  SEL R0, R0, RZ, P1 ;  /* 0x000000ff00007207 */ /* 0x000fe40000800000 */
[----:B------:R-:W-:-:S03]  /*6cd0*/  LOP3.LUT R9, R9, R2, RZ, 0x3c, !PT ;  /* 0x0000000209097212 */ /* 0x000fc600078e3cff */
[----:B0-----:R-:W-:Y:S01]  /*6ce0*/  IMAD R6, R0, 0x8, R5 ;  /* 0x0000000800067824 */ /* 0x001fe200078e0205 */
[----:B------:R-:W-:Y:S01]  /*6cf0*/  SHF.L.U32 R3, R9, 0x1f, RZ ;  /* 0x0000001f09037819 */ /* 0x000fe200000006ff */
[----:B-1----:R-:W-:Y:S06]  /*6d00*/  @!P0 BRA `(.L_x_130) ;  /* 0x0000000800bc8947 */ /* 0x002fec0003800000 */
.L_x_155:
        /* <DEDUP_REMOVED lines=9> */
.L_x_156:
        /* <DEDUP_REMOVED lines=9> */
.L_x_157:
        /* <DEDUP_REMOVED lines=9> */
.L_x_158:
        /* <DEDUP_REMOVED lines=9> */
.L_x_159:
        /* <DEDUP_REMOVED lines=9> */
.L_x_160:
        /* <DEDUP_REMOVED lines=9> */
.L_x_161:
        /* <DEDUP_REMOVED lines=9> */
.L_x_162:
        /* <DEDUP_REMOVED lines=9> */
.L_x_163:
        /* <DEDUP_REMOVED lines=9> */
.L_x_164:
        /* <DEDUP_REMOVED lines=9> */
.L_x_165:
        /* <DEDUP_REMOVED lines=9> */
.L_x_166:
        /* <DEDUP_REMOVED lines=9> */
.L_x_167:
        /* <DEDUP_REMOVED lines=9> */
.L_x_168:
[----:B------:R-:W1:Y:S01]  /*7460*/  SYNCS.PHASECHK.TRANS64.TRYWAIT P0, [R7+URZ], R4 ;  /* 0x00000004070075a7 */ /* 0x000e62000800017f */
[----:B------:R-:W-:-:S05]  /*7470*/  VIADD R0, R0, 0x1 ;  /* 0x0000000100007836 */ /* 0x000fca0000000000 */
[----:B------:R-:W-:-:S04]  /*7480*/  ISETP.NE.AND P1, PT, R0, 0x12, PT ;  /* 0x000000120000780c */ /* 0x000fc80003f25270 */
[----:B------:R-:W-:Y:S02]  /*7490*/  SEL R2, RZ, 0x1, P1 ;  /* 0x00000001ff027807 */ /* 0x000fe40000800000 */
[----:B------:R-:W-:Y:S02]  /*74a0*/  SEL R0, R0, RZ, P1 ;  /* 0x000000ff00007207 */ /* 0x000fe40000800000 */
[----:B------:R-:W-:Y:S01]  /*74b0*/  LOP3.LUT R2, R9, R2, RZ, 0x3c, !PT ;  /* 0x0000000209027212 */ /* 0x000fe200078e3cff */
[----:B-1----:R-:W-:Y:S06]  /*74c0*/  @!P0 BRA `(.L_x_144) ;  /* 0x0000000400e48947 */ /* 0x002fec0003800000 */
.L_x_169:
[----:B------:R-:W-:Y:S01]  /*74d0*/  IMAD R5, R0, 0x8, R5 ;  /* 0x0000000800057824 */ /* 0x000fe200078e0205 */
[----:B------:R-:W-:-:S07]  /*74e0*/  SHF.L.U32 R0, R2, 0x1f, RZ ;  /* 0x0000001f02007819 */ /* 0x000fce00000006ff */
.L_x_145:
[----:B--2---:R2:W3:Y:S02]  /*74f0*/  SYNCS.PHASECHK.TRANS64.TRYWAIT P0, [R5+URZ], R0 ;  /* 0x00000000050075a7 */ /* 0x0044e4000800017f */
[----:B---3--:R-:W-:Y:S05]  /*7500*/  @!P0 NANOSLEEP.SYNCS 0x989680 ;  /* 0x009896800000895d */ /* 0x008fea0003900000 */
[----:B------:R-:W3:Y:S02]  /*7510*/  @!P0 SYNCS.PHASECHK.TRANS64 P0, [R5+URZ], R0 ;  /* 0x00000000050085a7 */ /* 0x000ee4000800007f */
[----:B---3--:R-:W-:Y:S05]  /*7520*/  @!P0 BRA `(.L_x_145) ;  /* 0xfffffffc00f08947 */ /* 0x008fea000383ffff */
.L_x_126:
[----:B------:R-:W-:Y:S05]  /*7530*/  BSYNC B0 ;  /* 0x0000000000007941 */ /* 0x000fea0003800000 */
.L_x_125:
[----:B------:R-:W-:Y:S05]  /*7540*/  EXIT ;  /* 0x000000000000794d */ /* 0x000fea0003800000 */
.L_x_22:
[----:B-1----:R-:W-:-:S04]  /*7550*/  IMAD.U32 R9, RZ, RZ, UR6 ;  /* 0x00000006ff097e24 */ /* 0x002fc8000f8e00ff */
[----:B------:R1:W3:Y:S03]  /*7560*/  SYNCS.PHASECHK.TRANS64.TRYWAIT P0, [R9+URZ], R8 ;  /* 0x00000008090075a7 */ /* 0x0002e6000800017f */
[----:B---3--:R-:W-:Y:S05]  /*7570*/  @!P0 NANOSLEEP.SYNCS 0x989680 ;  /* 0x009896800000895d */ /* 0x008fea0003900000 */
[----:B------:R-:W3:Y:S02]  /*7580*/  @!P0 SYNCS.PHASECHK.TRANS64 P0, [R9+URZ], R8 ;  /* 0x00000008090085a7 */ /* 0x000ee4000800007f */
[----:B---3--:R-:W-:Y:S05]  /*7590*/  @!P0 BRA `(.L_x_22) ;  /* 0xfffffffc00ec8947 */ /* 0x008fea000383ffff */
[----:B------:R-:W-:Y:S05]  /*75a0*/  BRA `(.L_x_21) ;  /* 0xffffffa000907947 */ /* 0x000fea000383ffff */
.L_x_28:
[----:B-1----:R-:W-:-:S04]  /*75b0*/  IMAD.U32 R11, RZ, RZ, UR12 ;  /* 0x0000000cff0b7e24 */ /* 0x002fc8000f8e00ff */
[----:B------:R1:W3:Y:S03]  /*75c0*/  SYNCS.PHASECHK.TRANS64.TRYWAIT P0, [R11+URZ], R10 ;  /* 0x0000000a0b0075a7 */ /* 0x0002e6000800017f */
[----:B---3--:R-:W-:Y:S05]  /*75d0*/  @!P0 NANOSLEEP.SYNCS 0x989680 ;  /* 0x009896800000895d */ /* 0x008fea0003900000 */
[----:B------:R-:W3:Y:S02]  /*75e0*/  @!P0 SYNCS.PHASECHK.TRANS64 P0, [R11+URZ], R10 ;  /* 0x0000000a0b0085a7 */ /* 0x000ee4000800007f */
[----:B---3--:R-:W-:Y:S05]  /*75f0*/  @!P0 BRA `(.L_x_28) ;  /* 0xfffffffc00ec8947 */ /* 0x008fea000383ffff */
[----:B------:R-:W-:Y:S05]  /*7600*/  BRA `(.L_x_27) ;  /* 0xffffffa800187947 */ /* 0x000fea000383ffff */
.L_x_113:
[----:B------:R-:W-:Y:S01]  /*7610*/  BSSY B1, `(.L_x_146) ;  /* 0x0000006000017945 */ /* 0x000fe20003800000 */
[----:B------:R-:W-:-:S07]  /*7620*/  IMAD.MOV.U32 R7, RZ, RZ, -0x1 ;  /* 0xffffffffff077424 */ /* 0x000fce00078e00ff */
[----:B------:R-:W-:Y:S05]  /*7630*/  WARPSYNC.COLLECTIVE R7, `(.L_x_147) ;  /* 0x00000000070c7348 */ /* 0x000fea0003c00000 */
[----:B------:R-:W-:Y:S02]  /*7640*/  ELECT P0, UR62, PT ;  /* 0x00000000003e782f */ /* 0x000fe40003800000 */
[----:B------:R-:W-:Y:S01]  /*7650*/  MOV R7, UR62 ;  /* 0x0000003e00077c02 */ /* 0x000fe20008000f00 */
[----:B------:R-:W-:Y:S10]  /*7660*/  ENDCOLLECTIVE ;  /* 0x000000000000791b */ /* 0x000ff40003800000 */
.L_x_147:
[----:B------:R-:W-:Y:S05]  /*7670*/  BSYNC B1 ;  /* 0x0000000000017941 */ /* 0x000fea0003800000 */
.L_x_146:
[----:B------:R-:W-:Y:S05]  /*7680*/  BRA `(.L_x_148) ;  /* 0xffffffe800407947 */ /* 0x000fea000383ffff */
.L_x_116:
[----:B0-----:R0:W1:Y:S02]  /*7690*/  SYNCS.PHASECHK.TRANS64.TRYWAIT P0, [R18+URZ+0x90], R9 ;  /* 0x00009009120075a7 */ /* 0x001064000800017f */
[----:B-1----:R-:W-:Y:S05]  /*76a0*/  @!P0 NANOSLEEP.SYNCS 0x989680 ;  /* 0x009896800000895d */ /* 0x002fea0003900000 */
[----:B------:R-:W1:Y:S02]  /*76b0*/  @!P0 SYNCS.PHASECHK.TRANS64 P0, [R18+URZ+0x90], R9 ;  /* 0x00009009120085a7 */ /* 0x000e64000800007f */
[----:B-1----:R-:W-:Y:S05]  /*76c0*/  @!P0 BRA `(.L_x_116) ;  /* 0xfffffffc00f08947 */ /* 0x002fea000383ffff */
[----:B------:R-:W-:Y:S05]  /*76d0*/  BRA `(.L_x_149) ;  /* 0xffffffe8007c7947 */ /* 0x000fea000383ffff */
.L_x_124:
[----:B------:R-:W-:Y:S01]  /*76e0*/  BSSY B0, `(.L_x_150) ;  /* 0x0000006000007945 */ /* 0x000fe20003800000 */
[----:B------:R-:W-:-:S07]  /*76f0*/  IMAD.MOV.U32 R7, RZ, RZ, -0x1 ;  /* 0xffffffffff077424 */ /* 0x000fce00078e00ff */
[----:B------:R-:W-:Y:S05]  /*7700*/  WARPSYNC.COLLECTIVE R7, `(.L_x_151) ;  /* 0x00000000070c7348 */ /* 0x000fea0003c00000 */
[----:B------:R-:W-:Y:S02]  /*7710*/  ELECT P0, UR62, PT ;  /* 0x00000000003e782f */ /* 0x000fe40003800000 */
[----:B------:R-:W-:Y:S01]  /*7720*/  MOV R7, UR62 ;  /* 0x0000003e00077c02 */ /* 0x000fe20008000f00 */
[----:B------:R-:W-:Y:S10]  /*7730*/  ENDCOLLECTIVE ;  /* 0x000000000000791b */ /* 0x000ff40003800000 */
.L_x_151:
[----:B------:R-:W-:Y:S05]  /*7740*/  BSYNC B0 ;  /* 0x0000000000007941 */ /* 0x000fea0003800000 */
.L_x_150:
[----:B------:R-:W-:Y:S05]  /*7750*/  BRA `(.L_x_152) ;  /* 0xfffffff000d07947 */ /* 0x000fea000383ffff */
.L_x_128:
[----:B0-----:R0:W1:Y:S02]  /*7760*/  SYNCS.PHASECHK.TRANS64.TRYWAIT P0, [R7+URZ], R2 ;  /* 0x00000002070075a7 */ /* 0x001064000800017f */
[----:B-1----:R-:W-:Y:S05]  /*7770*/  @!P0 NANOSLEEP.SYNCS 0x989680 ;  /* 0x009896800000895d */ /* 0x002fea0003900000 */
[----:B------:R-:W1:Y:S02]  /*7780*/  @!P0 SYNCS.PHASECHK.TRANS64 P0, [R7+URZ], R2 ;  /* 0x00000002070085a7 */ /* 0x000e64000800007f */
[----:B-1----:R-:W-:Y:S05]  /*7790*/  @!P0 BRA `(.L_x_128) ;  /* 0xfffffffc00f08947 */ /* 0x002fea000383ffff */
[----:B------:R-:W-:Y:S05]  /*77a0*/  BRA `(.L_x_153) ;  /* 0xfffffff400107947 */ /* 0x000fea000383ffff */
.L_x_129:
[----:B0-----:R0:W1:Y:S02]  /*77b0*/  SYNCS.PHASECHK.TRANS64.TRYWAIT P0, [R6+URZ], R3 ;  /* 0x00000003060075a7 */ /* 0x001064000800017f */
[----:B-1----:R-:W-:Y:S05]  /*77c0*/  @!P0 NANOSLEEP.SYNCS 0x989680 ;  /* 0x009896800000895d */ /* 0x002fea0003900000 */
[----:B------:R-:W1:Y:S02]  /*77d0*/  @!P0 SYNCS.PHASECHK.TRANS64 P0, [R6+URZ], R3 ;  /* 0x00000003060085a7 */ /* 0x000e64000800007f */
[----:B-1----:R-:W-:Y:S05]  /*77e0*/  @!P0 BRA `(.L_x_129) ;  /* 0xfffffffc00f08947 */ /* 0x002fea000383ffff */
[----:B------:R-:W-:Y:S05]  /*77f0*/  BRA `(.L_x_154) ;  /* 0xfffffff400207947 */ /* 0x000fea000383ffff */
.L_x_130:
[----:B0-----:R0:W1:Y:S02]  /*7800*/  SYNCS.PHASECHK.TRANS64.TRYWAIT P0, [R7+URZ], R4 ;  /* 0x00000004070075a7 */ /* 0x001064000800017f */
[----:B-1----:R-:W-:Y:S05]  /*7810*/  @!P0 NANOSLEEP.SYNCS 0x989680 ;  /* 0x009896800000895d */ /* 0x002fea0003900000 */
[----:B------:R-:W1:Y:S02]  /*7820*/  @!P0 SYNCS.PHASECHK.TRANS64 P0, [R7+URZ], R4 ;  /* 0x00000004070085a7 */ /* 0x000e64000800007f */
[----:B-1----:R-:W-:Y:S05]  /*7830*/  @!P0 BRA `(.L_x_130) ;  /* 0xfffffffc00f08947 */ /* 0x002fea000383ffff */
[----:B------:R-:W-:Y:S05]  /*7840*/  BRA `(.L_x_155) ;  /* 0xfffffff400307947 */ /* 0x000fea000383ffff */
.L_x_131:
[----:B0-----:R0:W1:Y:S02]  /*7850*/  SYNCS.PHASECHK.TRANS64.TRYWAIT P0, [R6+URZ], R3 ;  /* 0x00000003060075a7 */ /* 0x001064000800017f */
[----:B-1----:R-:W-:Y:S05]  /*7860*/  @!P0 NANOSLEEP.SYNCS 0x989680 ;  /* 0x009896800000895d */ /* 0x002fea0003900000 */
[----:B------:R-:W1:Y:S02]  /*7870*/  @!P0 SYNCS.PHASECHK.TRANS64 P0, [R6+URZ], R3 ;  /* 0x00000003060085a7 */ /* 0x000e64000800007f */
[----:B-1----:R-:W-:Y:S05]  /*7880*/  @!P0 BRA `(.L_x_131) ;  /* 0xfffffffc00f08947 */ /* 0x002fea000383ffff */
[----:B------:R-:W-:Y:S05]  /*7890*/  BRA `(.L_x_156) ;  /* 0xfffffff400407947 */ /* 0x000fea000383ffff */
.L_x_132:
[----:B0-----:R0:W1:Y:S02]  /*78a0*/  SYNCS.PHASECHK.TRANS64.TRYWAIT P0, [R7+URZ], R4 ;  /* 0x00000004070075a7 */ /* 0x001064000800017f */
[----:B-1----:R-:W-:Y:S05]  /*78b0*/  @!P0 NANOSLEEP.SYNCS 0x989680 ;  /* 0x009896800000895d */ /* 0x002fea0003900000 */
[----:B------:R-:W1:Y:S02]  /*78c0*/  @!P0 SYNCS.PHASECHK.TRANS64 P0, [R7+URZ], R4 ;  /* 0x00000004070085a7 */ /* 0x000e64000800007f */
[----:B-1----:R-:W-:Y:S05]  /*78d0*/  @!P0 BRA `(.L_x_132) ;  /* 0xfffffffc00f08947 */ /* 0x002fea000383ffff */
[----:B------:R-:W-:Y:S05]  /*78e0*/  BRA `(.L_x_157) ;  /* 0xfffffff400507947 */ /* 0x000fea000383ffff */
.L_x_133:
[----:B0-----:R0:W1:Y:S02]  /*78f0*/  SYNCS.PHASECHK.TRANS64.TRYWAIT P0, [R6+URZ], R3 ;  /* 0x00000003060075a7 */ /* 0x001064000800017f */
[----:B-1----:R-:W-:Y:S05]  /*7900*/  @!P0 NANOSLEEP.SYNCS 0x989680 ;  /* 0x009896800000895d */ /* 0x002fea0003900000 */
[----:B------:R-:W1:Y:S02]  /*7910*/  @!P0 SYNCS.PHASECHK.TRANS64 P0, [R6+URZ], R3 ;  /* 0x00000003060085a7 */ /* 0x000e64000800007f */
[----:B-1----:R-:W-:Y:S05]  /*7920*/  @!P0 BRA `(.L_x_133) ;  /* 0xfffffffc00f08947 */ /* 0x002fea000383ffff */
[----:B------:R-:W-:Y:S05]  /*7930*/  BRA `(.L_x_158) ;  /* 0xfffffff400607947 */ /* 0x000fea000383ffff */
.L_x_134:
[----:B0-----:R0:W1:Y:S02]  /*7940*/  SYNCS.PHASECHK.TRANS64.TRYWAIT P0, [R7+URZ], R4 ;  /* 0x00000004070075a7 */ /* 0x001064000800017f */
[----:B-1----:R-:W-:Y:S05]  /*7950*/  @!P0 NANOSLEEP.SYNCS 0x989680 ;  /* 0x009896800000895d */ /* 0x002fea0003900000 */
[----:B------:R-:W1:Y:S02]  /*7960*/  @!P0 SYNCS.PHASECHK.TRANS64 P0, [R7+URZ], R4 ;  /* 0x00000004070085a7 */ /* 0x000e64000800007f */
[----:B-1----:R-:W-:Y:S05]  /*7970*/  @!P0 BRA `(.L_x_134) ;  /* 0xfffffffc00f08947 */ /* 0x002fea000383ffff */
[----:B------:R-:W-:Y:S05]  /*7980*/  BRA `(.L_x_159) ;  /* 0xfffffff400707947 */ /* 0x000fea000383ffff */
.L_x_135:
[----:B0-----:R0:W1:Y:S02]  /*7990*/  SYNCS.PHASECHK.TRANS64.TRYWAIT P0, [R6+URZ], R3 ;  /* 0x00000003060075a7 */ /* 0x001064000800017f */
[----:B-1----:R-:W-:Y:S05]  /*79a0*/  @!P0 NANOSLEEP.SYNCS 0x989680 ;  /* 0x009896800000895d */ /* 0x002fea0003900000 */
[----:B------:R-:W1:Y:S02]  /*79b0*/  @!P0 SYNCS.PHASECHK.TRANS64 P0, [R6+URZ], R3 ;  /* 0x00000003060085a7 */ /* 0x000e64000800007f */
[----:B-1----:R-:W-:Y:S05]  /*79c0*/  @!P0 BRA `(.L_x_135) ;  /* 0xfffffffc00f08947 */ /* 0x002fea000383ffff */
[----:B------:R-:W-:Y:S05]  /*79d0*/  BRA `(.L_x_160) ;  /* 0xfffffff400807947 */ /* 0x000fea000383ffff */
.L_x_136:
[----:B0-----:R0:W1:Y:S02]  /*79e0*/  SYNCS.PHASECHK.TRANS64.TRYWAIT P0, [R7+URZ], R4 ;  /* 0x00000004070075a7 */ /* 0x001064000800017f */
[----:B-1----:R-:W-:Y:S05]  /*79f0*/  @!P0 NANOSLEEP.SYNCS 0x989680 ;  /* 0x009896800000895d */ /* 0x002fea0003900000 */
[----:B------:R-:W1:Y:S02]  /*7a00*/  @!P0 SYNCS.PHASECHK.TRANS64 P0, [R7+URZ], R4 ;  /* 0x00000004070085a7 */ /* 0x000e64000800007f */
[----:B-1----:R-:W-:Y:S05]  /*7a10*/  @!P0 BRA `(.L_x_136) ;  /* 0xfffffffc00f08947 */ /* 0x002fea000383ffff */
[----:B------:R-:W-:Y:S05]  /*7a20*/  BRA `(.L_x_161) ;  /* 0xfffffff400907947 */ /* 0x000fea000383ffff */
.L_x_137:
[----:B0-----:R0:W1:Y:S02]  /*7a30*/  SYNCS.PHASECHK.TRANS64.TRYWAIT P0, [R6+URZ], R3 ;  /* 0x00000003060075a7 */ /* 0x001064000800017f */
[----:B-1----:R-:W-:Y:S05]  /*7a40*/  @!P0 NANOSLEEP.SYNCS 0x989680 ;  /* 0x009896800000895d */ /* 0x002fea0003900000 */
[----:B------:R-:W1:Y:S02]  /*7a50*/  @!P0 SYNCS.PHASECHK.TRANS64 P0, [R6+URZ], R3 ;  /* 0x00000003060085a7 */ /* 0x000e64000800007f */
[----:B-1----:R-:W-:Y:S05]  /*7a60*/  @!P0 BRA `(.L_x_137) ;  /* 0xfffffffc00f08947 */ /* 0x002fea000383ffff */
[----:B------:R-:W-:Y:S05]  /*7a70*/  BRA `(.L_x_162) ;  /* 0xfffffff400a07947 */ /* 0x000fea000383ffff */
.L_x_138:
[----:B0-----:R0:W1:Y:S02]  /*7a80*/  SYNCS.PHASECHK.TRANS64.TRYWAIT P0, [R7+URZ], R4 ;  /* 0x00000004070075a7 */ /* 0x001064000800017f */
[----:B-1----:R-:W-:Y:S05]  /*7a90*/  @!P0 NANOSLEEP.SYNCS 0x989680 ;  /* 0x009896800000895d */ /* 0x002fea0003900000 */
[----:B------:R-:W1:Y:S02]  /*7aa0*/  @!P0 SYNCS.PHASECHK.TRANS64 P0, [R7+URZ], R4 ;  /* 0x00000004070085a7 */ /* 0x000e64000800007f */
[----:B-1----:R-:W-:Y:S05]  /*7ab0*/  @!P0 BRA `(.L_x_138) ;  /* 0xfffffffc00f08947 */ /* 0x002fea000383ffff */
[----:B------:R-:W-:Y:S05]  /*7ac0*/  BRA `(.L_x_163) ;  /* 0xfffffff400b07947 */ /* 0x000fea000383ffff */
.L_x_139:
[----:B0-----:R0:W1:Y:S02]  /*7ad0*/  SYNCS.PHASECHK.TRANS64.TRYWAIT P0, [R6+URZ], R3 ;  /* 0x00000003060075a7 */ /* 0x001064000800017f */
[----:B-1----:R-:W-:Y:S05]  /*7ae0*/  @!P0 NANOSLEEP.SYNCS 0x989680 ;  /* 0x009896800000895d */ /* 0x002fea0003900000 */
[----:B------:R-:W1:Y:S02]  /*7af0*/  @!P0 SYNCS.PHASECHK.TRANS64 P0, [R6+URZ], R3 ;  /* 0x00000003060085a7 */ /* 0x000e64000800007f */
[----:B-1----:R-:W-:Y:S05]  /*7b00*/  @!P0 BRA `(.L_x_139) ;  /* 0xfffffffc00f08947 */ /* 0x002fea000383ffff */
[----:B------:R-:W-:Y:S05]  /*7b10*/  BRA `(.L_x_164) ;  /* 0xfffffff400c07947 */ /* 0x000fea000383ffff */
.L_x_140:
[----:B0-----:R0:W1:Y:S02]  /*7b20*/  SYNCS.PHASECHK.TRANS64.TRYWAIT P0, [R7+URZ], R4 ;  /* 0x00000004070075a7 */ /* 0x001064000800017f */
[----:B-1----:R-:W-:Y:S05]  /*7b30*/  @!P0 NANOSLEEP.SYNCS 0x989680 ;  /* 0x009896800000895d */ /* 0x002fea0003900000 */
[----:B------:R-:W1:Y:S02]  /*7b40*/  @!P0 SYNCS.PHASECHK.TRANS64 P0, [R7+URZ], R4 ;  /* 0x00000004070085a7 */ /* 0x000e64000800007f */
[----:B-1----:R-:W-:Y:S05]  /*7b50*/  @!P0 BRA `(.L_x_140) ;  /* 0xfffffffc00f08947 */ /* 0x002fea000383ffff */
[----:B------:R-:W-:Y:S05]  /*7b60*/  BRA `(.L_x_165) ;  /* 0xfffffff400d07947 */ /* 0x000fea000383ffff */
.L_x_141:
[----:B0-----:R0:W1:Y:S02]  /*7b70*/  SYNCS.PHASECHK.TRANS64.TRYWAIT P0, [R6+URZ], R3 ;  /* 0x00000003060075a7 */ /* 0x001064000800017f */
[----:B-1----:R-:W-:Y:S05]  /*7b80*/  @!P0 NANOSLEEP.SYNCS 0x989680 ;  /* 0x009896800000895d */ /* 0x002fea0003900000 */
[----:B------:R-:W1:Y:S02]  /*7b90*/  @!P0 SYNCS.PHASECHK.TRANS64 P0, [R6+URZ], R3 ;  /* 0x00000003060085a7 */ /* 0x000e64000800007f */
[----:B-1----:R-:W-:Y:S05]  /*7ba0*/  @!P0 BRA `(.L_x_141) ;  /* 0xfffffffc00f08947 */ /* 0x002fea000383ffff */
[----:B------:R-:W-:Y:S05]  /*7bb0*/  BRA `(.L_x_166) ;  /* 0xfffffff400e07947 */ /* 0x000fea000383ffff */
.L_x_142:
[----:B0-----:R0:W1:Y:S02]  /*7bc0*/  SYNCS.PHASECHK.TRANS64.TRYWAIT P0, [R7+URZ], R4 ;  /* 0x00000004070075a7 */ /* 0x001064000800017f */
[----:B-1----:R-:W-:Y:S05]  /*7bd0*/  @!P0 NANOSLEEP.SYNCS 0x989680 ;  /* 0x009896800000895d */ /* 0x002fea0003900000 */
[----:B------:R-:W1:Y:S02]  /*7be0*/  @!P0 SYNCS.PHASECHK.TRANS64 P0, [R7+URZ], R4 ;  /* 0x00000004070085a7 */ /* 0x000e64000800007f */
[----:B-1----:R-:W-:Y:S05]  /*7bf0*/  @!P0 BRA `(.L_x_142) ;  /* 0xfffffffc00f08947 */ /* 0x002fea000383ffff */
[----:B------:R-:W-:Y:S05]  /*7c00*/  BRA `(.L_x_167) ;  /* 0xfffffff400f07947 */ /* 0x000fea000383ffff */
.L_x_143:
[----:B0-----:R0:W1:Y:S02]  /*7c10*/  SYNCS.PHASECHK.TRANS64.TRYWAIT P0, [R6+URZ], R3 ;  /* 0x00000003060075a7 */ /* 0x001064000800017f */
[----:B-1----:R-:W-:Y:S05]  /*7c20*/  @!P0 NANOSLEEP.SYNCS 0x989680 ;  /* 0x009896800000895d */ /* 0x002fea0003900000 */
[----:B------:R-:W1:Y:S02]  /*7c30*/  @!P0 SYNCS.PHASECHK.TRANS64 P0, [R6+URZ], R3 ;  /* 0x00000003060085a7 */ /* 0x000e64000800007f */
[----:B-1----:R-:W-:Y:S05]  /*7c40*/  @!P0 BRA `(.L_x_143) ;  /* 0xfffffffc00f08947 */ /* 0x002fea000383ffff */
[----:B------:R-:W-:Y:S05]  /*7c50*/  BRA `(.L_x_168) ;  /* 0xfffffff800007947 */ /* 0x000fea000383ffff */
.L_x_144:
[----:B-1----:R1:W2:Y:S02]  /*7c60*/  SYNCS.PHASECHK.TRANS64.TRYWAIT P0, [R7+URZ], R4 ;  /* 0x00000004070075a7 */ /* 0x0022a4000800017f */
[----:B--2---:R-:W-:Y:S05]  /*7c70*/  @!P0 NANOSLEEP.SYNCS 0x989680 ;  /* 0x009896800000895d */ /* 0x004fea0003900000 */
[----:B------:R-:W2:Y:S02]  /*7c80*/  @!P0 SYNCS.PHASECHK.TRANS64 P0, [R7+URZ], R4 ;  /* 0x00000004070085a7 */ /* 0x000ea4000800007f */
[----:B--2---:R-:W-:Y:S05]  /*7c90*/  @!P0 BRA `(.L_x_144) ;  /* 0xfffffffc00f08947 */ /* 0x004fea000383ffff */
[----:B------:R-:W-:Y:S05]  /*7ca0*/  BRA `(.L_x_169) ;  /* 0xfffffff800087947 */ /* 0x000fea000383ffff */
.L_x_170:
[----:B------:R-:W-:-:S00]  /*7cb0*/  BRA `(.L_x_170) ;  /* 0xfffffffc00fc7947 */ /* 0x000fc0000383ffff */
[----:B------:R-:W-:-:S00]  /*7cc0*/  NOP ;  /* 0x0000000000007918 */ /* 0x000fc00000000000 */
        /* <DEDUP_REMOVED lines=11> */
.L_x_171:


//--------------------- .nv.shared._ZN7cutlass13device_kernelINS_4gemm6kernel13GemmUniversalIN4cute5tupleIJiiiiEEENS1_10collective13CollectiveMmaINS1_37MainloopSm90TmaGmmaWarpSpecializedFP8ILi18ENS5_IJNS4_1CILi2EEENSA_ILi4EEENSA_ILi1EEEEEENS1_35KernelTmaWarpSpecializedCooperativeEEENS5_IJNSA_ILi128EEENSA_ILi64EEESI_EEENS_12float_e4m3_tENS5_IJlSD_lEEESK_SL_NS4_8TiledMMAINS4_8MMA_AtomIJNS4_4SM904GMMA30MMA_64x64x32_F32E4M3E4M3_SS_TNILNSP_7ScaleInE1ELSR_1EEEEEENS4_6LayoutINS5_IJSB_SD_SD_EEENS5_IJSD_NSA_ILi0EEESW_EEEEENS5_IJNS4_10UnderscoreESZ_SZ_EEEEENS4_23SM90_TMA_LOAD_MULTICASTENS4_14ComposedLayoutINS4_7SwizzleILi2ELi4ELi3EEENS4_18smem_ptr_flag_bitsILi8EEENSU_INS5_IJNSA_ILi8EEESI_EEENS5_IJSI_SD_EEEEEEEvNS4_8identityES12_S1C_vS1D_EENS_8epilogue10collective6detail29Sm90TmaWarpSpecializedAdapterINS1G_15DefaultEpilogueISK_SL_SL_NS1F_6thread17LinearCombinationISK_Li1EffLNS1K_9ScaleType4KindE0ELNS_15FloatRoundStyleE2ESK_EENS1_15EpilogueDefaultEEEEEvvEEEEvNT_6ParamsE --------------------------
	.section	.nv.shared._ZN7cutlass13device_kernelINS_4gemm6kernel13GemmUniversalIN4cute5tupleIJiiiiEEENS1_10collective13CollectiveMmaINS1_37MainloopSm90TmaGmmaWarpSpecializedFP8ILi18ENS5_IJNS4_1CILi2EEENSA_ILi4EEENSA_ILi1EEEEEENS1_35KernelTmaWarpSpecializedCooperativeEEENS5_IJNSA_ILi128EEENSA_ILi64EEESI_EEENS_12float_e4m3_tENS5_IJlSD_lEEESK_SL_NS4_8TiledMMAINS4_8MMA_AtomIJNS4_4SM904GMMA30MMA_64x64x32_F32E4M3E4M3_SS_TNILNSP_7ScaleInE1ELSR_1EEEEEENS4_6LayoutINS5_IJSB_SD_SD_EEENS5_IJSD_NSA_ILi0EEESW_EEEEENS5_IJNS4_10UnderscoreESZ_SZ_EEEEENS4_23SM90_TMA_LOAD_MULTICASTENS4_14ComposedLayoutINS4_7SwizzleILi2ELi4ELi3EEENS4_18smem_ptr_flag_bitsILi8EEENSU_INS5_IJNSA_ILi8EEESI_EEENS5_IJSI_SD_EEEEEEEvNS4_8identityES12_S1C_vS1D_EENS_8epilogue10collective6detail29Sm90TmaWarpSpecializedAdapterINS1G_15DefaultEpilogueISK_SL_SL_NS1F_6thread17LinearCombinationISK_Li1EffLNS1K_9ScaleType4KindE0ELNS_15FloatRoundStyleE2ESK_EENS1_15EpilogueDefaultEEEEEvvEEEEvNT_6ParamsE,"aw",@nobits
	.sectionflags	@""
	.align	16
	.zero		1024


//--------------------- .nv.shared.reserved.0     --------------------------
	.section	.nv.shared.reserved.0,"aw",@nobits
	.weak		__nv_reservedSMEM_offset_0_alias
	.size		__nv_reservedSMEM_offset_0_alias, 0, 0
	.other		__nv_reservedSMEM_offset_0_alias,@"STO_CUDA_RESERVED_SHARED STV_DEFAULT"
__nv_reservedSMEM_offset_0_alias:
	.zero		0


//--------------------- .nv.global                --------------------------
	.section	.nv.global,"aw",@nobits
.nv.global:
	.type		_ZN40_INTERNAL_10ac8fa5_4_k_cu_184b1812_276494cute1_E,@object
	.size		_ZN40_INTERNAL_10ac8fa5_4_k_cu_184b1812_276494cute1_E,(_ZN40_INTERNAL_10ac8fa5_4_k_cu_184b1812_276494cuda3std3__45__cpo6cbeginE - _ZN40_INTERNAL_10ac8fa5_4_k_cu_184b1812_276494cute1_E)
_ZN40_INTERNAL_10ac8fa5_4_k_cu_184b1812_276494cute1_E:
	.zero		1
	.type		_ZN40_INTERNAL_10ac8fa5_4_k_cu_184b1812_276494cuda3std3__45__cpo6cbeginE,@object
	.size		_ZN40_INTERNAL_10ac8fa5_4_k_cu_184b1812_276494cuda3std3__45__cpo6cbeginE,(_ZN40_INTERNAL_10ac8fa5_4_k_cu_184b1812_276494cuda3std3__48in_placeE - _ZN40_INTERNAL_10ac8fa5_4_k_cu_184b1812_276494cuda3std3__45__cpo6cbeginE)
_ZN40_INTERNAL_10ac8fa5_4_k_cu_184b1812_276494cuda3std3__45__cpo6cbeginE:
	.zero		1
	.type		_ZN40_INTERNAL_10ac8fa5_4_k_cu_184b1812_276494cuda3std3__48in_placeE,@object
	.size		_ZN40_INTERNAL_10ac8fa5_4_k_cu_184b1812_276494cuda3std3__48in_placeE,(_ZN40_INTERNAL_10ac8fa5_4_k_cu_184b1812_276494cuda3std6ranges3__45__cpo9iter_moveE - _ZN40_INTERNAL_10ac8fa5_4_k_cu_184b1812_276494cuda3std3__48in_placeE)
_ZN40_INTERNAL_10ac8fa5_4_k_cu_184b1812_276494cuda3std3__48in_placeE:
	.zero		1
	.type		_ZN40_INTERNAL_10ac8fa5_4_k_cu_184b1812_276494cuda3std6ranges3__45__cpo9iter_moveE,@object
	.size		_ZN40_INTERNAL_10ac8fa5_4_k_cu_184b1812_276494cuda3std6ranges3__45__cpo9iter_moveE,(_ZN40_INTERNAL_10ac8fa5_4_k_cu_184b1812_276494cuda3std3__45__cpo5beginE - _ZN40_INTERNAL_10ac8fa5_4_k_cu_184b1812_276494cuda3std6ranges3__45__cpo9iter_moveE)
_ZN40_INTERNAL_10ac8fa5_4_k_cu_184b1812_276494cuda3std6ranges3__45__cpo9iter_moveE:
	.zero		1
	.type		_ZN40_INTERNAL_10ac8fa5_4_k_cu_184b1812_276494cuda3std3__45__cpo5beginE,@object
	.size		_ZN40_INTERNAL_10ac8fa5_4_k_cu_184b1812_276494cuda3std3__45__cpo5beginE,(_ZN40_INTERNAL_10ac8fa5_4_k_cu_184b1812_276494cuda3std3__442_GLOBAL__N__10ac8fa5_4_k_cu_184b1812_276496ignoreE - _ZN40_INTERNAL_10ac8fa5_4_k_cu_184b1812_276494cuda3std3__45__cpo5beginE)
_ZN40_INTERNAL_10ac8fa5_4_k_cu_184b1812_276494cuda3std3__45__cpo5beginE:
	.zero		1
	.type		_ZN40_INTERNAL_10ac8fa5_4_k_cu_184b1812_276494cuda3std3__442_GLOBAL__N__10ac8fa5_4_k_cu_184b1812_276496ignoreE,@object
	.size		_ZN40_INTERNAL_10ac8fa5_4_k_cu_184b1812_276494cuda3std3__442_GLOBAL__N__10ac8fa5_4_k_cu_184b1812_276496ignoreE,(_ZN40_INTERNAL_10ac8fa5_4_k_cu_184b1812_276494cute7productE - _ZN40_INTERNAL_10ac8fa5_4_k_cu_184b1812_276494cuda3std3__442_GLOBAL__N__10ac8fa5_4_k_cu_184b1812_276496ignoreE)
_ZN40_INTERNAL_10ac8fa5_4_k_cu_184b1812_276494cuda3std3__442_GLOBAL__N__10ac8fa5_4_k_cu_184b1812_276496ignoreE:
	.zero		1
	.type		_ZN40_INTERNAL_10ac8fa5_4_k_cu_184b1812_276494cute7productE,@object
	.size		_ZN40_INTERNAL_10ac8fa5_4_k_cu_184b1812_276494cute7productE,(_ZN40_INTERNAL_10ac8fa5_4_k_cu_184b1812_276494cuda3std3__45__cpo3endE - _ZN40_INTERNAL_10ac8fa5_4_k_cu_184b1812_276494cute7productE)
_ZN40_INTERNAL_10ac8fa5_4_k_cu_184b1812_276494cute7productE:
	.zero		1
	.type		_ZN40_INTERNAL_10ac8fa5_4_k_cu_184b1812_276494cuda3std3__45__cpo3endE,@object
	.size		_ZN40_INTERNAL_10ac8fa5_4_k_cu_184b1812_276494cuda3std3__45__cpo3endE,(_ZN40_INTERNAL_10ac8fa5_4_k_cu_184b1812_276494cuda3std3__419piecewise_constructE - _ZN40_INTERNAL_10ac8fa5_4_k_cu_184b1812_276494cuda3std3__45__cpo3endE)
_ZN40_INTERNAL_10ac8fa5_4_k_cu_184b1812_276494cuda3std3__45__cpo3endE:
	.zero		1
	.type		_ZN40_INTERNAL_10ac8fa5_4_k_cu_184b1812_276494cuda3std3__419piecewise_constructE,@object
	.size		_ZN40_INTERNAL_10ac8fa5_4_k_cu_184b1812_276494cuda3std3__419piecewise_constructE,(_ZN40_INTERNAL_10ac8fa5_4_k_cu_184b1812_276494cuda3std3__45__cpo4cendE - _ZN40_INTERNAL_10ac8fa5_4_k_cu_184b1812_276494cuda3std3__419piecewise_constructE)
_ZN40_INTERNAL_10ac8fa5_4_k_cu_184b1812_276494cuda3std3__419piecewise_constructE:
	.zero		1
	.type		_ZN40_INTERNAL_10ac8fa5_4_k_cu_184b1812_276494cuda3std3__45__cpo4cendE,@object
	.size		_ZN40_INTERNAL_10ac8fa5_4_k_cu_184b1812_276494cuda3std3__45__cpo4cendE,(_ZN40_INTERNAL_10ac8fa5_4_k_cu_184b1812_276494cuda3std6ranges3__45__cpo4swapE - _ZN40_INTERNAL_10ac8fa5_4_k_cu_184b1812_276494cuda3std3__45__cpo4cendE)
_ZN40_INTERNAL_10ac8fa5_4_k_cu_184b1812_276494cuda3std3__45__cpo4cendE:
	.zero		1
	.type		_ZN40_INTERNAL_10ac8fa5_4_k_cu_184b1812_276494cuda3std6ranges3__45__cpo4swapE,@object
	.size		_ZN40_INTERNAL_10ac8fa5_4_k_cu_184b1812_276494cuda3std6ranges3__45__cpo4swapE,(.L_7 - _ZN40_INTERNAL_10ac8fa5_4_k_cu_184b1812_276494cuda3std6ranges3__45__cpo4swapE)
_ZN40_INTERNAL_10ac8fa5_4_k_cu_184b1812_276494cuda3std6ranges3__45__cpo4swapE:
	.zero		1
.L_7:


//--------------------- .nv.constant0._ZN7cutlass13device_kernelINS_4gemm6kernel13GemmUniversalIN4cute5tupleIJiiiiEEENS1_10collective13CollectiveMmaINS1_37MainloopSm90TmaGmmaWarpSpecializedFP8ILi18ENS5_IJNS4_1CILi2EEENSA_ILi4EEENSA_ILi1EEEEEENS1_35KernelTmaWarpSpecializedCooperativeEEENS5_IJNSA_ILi128EEENSA_ILi64EEESI_EEENS_12float_e4m3_tENS5_IJlSD_lEEESK_SL_NS4_8TiledMMAINS4_8MMA_AtomIJNS4_4SM904GMMA30MMA_64x64x32_F32E4M3E4M3_SS_TNILNSP_7ScaleInE1ELSR_1EEEEEENS4_6LayoutINS5_IJSB_SD_SD_EEENS5_IJSD_NSA_ILi0EEESW_EEEEENS5_IJNS4_10UnderscoreESZ_SZ_EEEEENS4_23SM90_TMA_LOAD_MULTICASTENS4_14ComposedLayoutINS4_7SwizzleILi2ELi4ELi3EEENS4_18smem_ptr_flag_bitsILi8EEENSU_INS5_IJNSA_ILi8EEESI_EEENS5_IJSI_SD_EEEEEEEvNS4_8identityES12_S1C_vS1D_EENS_8epilogue10collective6detail29Sm90TmaWarpSpecializedAdapterINS1G_15DefaultEpilogueISK_SL_SL_NS1F_6thread17LinearCombinationISK_Li1EffLNS1K_9ScaleType4KindE0ELNS_15FloatRoundStyleE2ESK_EENS1_15EpilogueDefaultEEEEEvvEEEEvNT_6ParamsE --------------------------
	.section	.nv.constant0._ZN7cutlass13device_kernelINS_4gemm6kernel13GemmUniversalIN4cute5tupleIJiiiiEEENS1_10collective13CollectiveMmaINS1_37MainloopSm90TmaGmmaWarpSpecializedFP8ILi18ENS5_IJNS4_1CILi2EEENSA_ILi4EEENSA_ILi1EEEEEENS1_35KernelTmaWarpSpecializedCooperativeEEENS5_IJNSA_ILi128EEENSA_ILi64EEESI_EEENS_12float_e4m3_tENS5_IJlSD_lEEESK_SL_NS4_8TiledMMAINS4_8MMA_AtomIJNS4_4SM904GMMA30MMA_64x64x32_F32E4M3E4M3_SS_TNILNSP_7ScaleInE1ELSR_1EEEEEENS4_6LayoutINS5_IJSB_SD_SD_EEENS5_IJSD_NSA_ILi0EEESW_EEEEENS5_IJNS4_10UnderscoreESZ_SZ_EEEEENS4_23SM90_TMA_LOAD_MULTICASTENS4_14ComposedLayoutINS4_7SwizzleILi2ELi4ELi3EEENS4_18smem_ptr_flag_bitsILi8EEENSU_INS5_IJNSA_ILi8EEESI_EEENS5_IJSI_SD_EEEEEEEvNS4_8identityES12_S1C_vS1D_EENS_8epilogue10collective6detail29Sm90TmaWarpSpecializedAdapterINS1G_15DefaultEpilogueISK_SL_SL_NS1F_6thread17LinearCombinationISK_Li1EffLNS1K_9ScaleType4KindE0ELNS_15FloatRoundStyleE2ESK_EENS1_15EpilogueDefaultEEEEEvvEEEEvNT_6ParamsE,"a",@progbits
	.sectionflags	@""
	.align	4
.nv.constant0._ZN7cutlass13device_kernelINS_4gemm6kernel13GemmUniversalIN4cute5tupleIJiiiiEEENS1_10collective13CollectiveMmaINS1_37MainloopSm90TmaGmmaWarpSpecializedFP8ILi18ENS5_IJNS4_1CILi2EEENSA_ILi4EEENSA_ILi1EEEEEENS1_35KernelTmaWarpSpecializedCooperativeEEENS5_IJNSA_ILi128EEENSA_ILi64EEESI_EEENS_12float_e4m3_tENS5_IJlSD_lEEESK_SL_NS4_8TiledMMAINS4_8MMA_AtomIJNS4_4SM904GMMA30MMA_64x64x32_F32E4M3E4M3_SS_TNILNSP_7ScaleInE1ELSR_1EEEEEENS4_6LayoutINS5_IJSB_SD_SD_EEENS5_IJSD_NSA_ILi0EEESW_EEEEENS5_IJNS4_10UnderscoreESZ_SZ_EEEEENS4_23SM90_TMA_LOAD_MULTICASTENS4_14ComposedLayoutINS4_7SwizzleILi2ELi4ELi3EEENS4_18smem_ptr_flag_bitsILi8EEENSU_INS5_IJNSA_ILi8EEESI_EEENS5_IJSI_SD_EEEEEEEvNS4_8identityES12_S1C_vS1D_EENS_8epilogue10collective6detail29Sm90TmaWarpSpecializedAdapterINS1G_15DefaultEpilogueISK_SL_SL_NS1F_6thread17LinearCombinationISK_Li1EffLNS1K_9ScaleType4KindE0ELNS_15FloatRoundStyleE2ESK_EENS1_15EpilogueDefaultEEEEEvvEEEEvNT_6ParamsE:
	.zero		1664


//--------------------- SYMBOLS --------------------------

	.type		.nv.reservedSmem.offset0,@object
	.size		.nv.reservedSmem.offset0,0x4
